	.headerflags	@"EF_CUDA_TEXMODE_UNIFIED EF_CUDA_64BIT_ADDRESS EF_CUDA_ACCELERATORS EF_CUDA_SM90 EF_CUDA_VIRTUAL_SM(EF_CUDA_SM90)"
	.elftype	@"ET_EXEC"


//--------------------- .nv.info                  --------------------------
	.section	.nv.info,"",@"SHT_CUDA_INFO"
	.align	4


	//----- nvinfo : EIATTR_REGCOUNT
	.align		4
        /*0000*/ 	.byte	0x04, 0x2f
        /*0002*/ 	.short	(.L_5 - .L_4)
	.align		4
.L_4:
        /*0004*/ 	.word	index@(triton_)
        /*0008*/ 	.word	0x000000dc


	//----- nvinfo : EIATTR_MIN_STACK_SIZE
	.align		4
.L_5:
        /*000c*/ 	.byte	0x04, 0x12
        /*000e*/ 	.short	(.L_7 - .L_6)
	.align		4
.L_6:
        /*0010*/ 	.word	index@($triton_$__internal_trig_reduction_slowpathd)
        /*0014*/ 	.word	0x00000030


	//----- nvinfo : EIATTR_FRAME_SIZE
	.align		4
.L_7:
        /*0018*/ 	.byte	0x04, 0x11
        /*001a*/ 	.short	(.L_9 - .L_8)
	.align		4
.L_8:
        /*001c*/ 	.word	index@($triton_$__internal_trig_reduction_slowpathd)
        /*0020*/ 	.word	0x00000030


	//----- nvinfo : EIATTR_MIN_STACK_SIZE
	.align		4
.L_9:
        /*0024*/ 	.byte	0x04, 0x12
        /*0026*/ 	.short	(.L_11 - .L_10)
	.align		4
.L_10:
        /*0028*/ 	.word	index@($triton_$__internal_accurate_pow)
        /*002c*/ 	.word	0x00000030


	//----- nvinfo : EIATTR_FRAME_SIZE
	.align		4
.L_11:
        /*0030*/ 	.byte	0x04, 0x11
        /*0032*/ 	.short	(.L_13 - .L_12)
	.align		4
.L_12:
        /*0034*/ 	.word	index@($triton_$__internal_accurate_pow)
        /*0038*/ 	.word	0x00000030


	//----- nvinfo : EIATTR_MIN_STACK_SIZE
	.align		4
.L_13:
        /*003c*/ 	.byte	0x04, 0x12
        /*003e*/ 	.short	(.L_15 - .L_14)
	.align		4
.L_14:
        /*0040*/ 	.word	index@($__internal_0_$__cuda_sm20_div_rn_f64_full)
        /*0044*/ 	.word	0x00000030


	//----- nvinfo : EIATTR_FRAME_SIZE
	.align		4
.L_15:
        /*0048*/ 	.byte	0x04, 0x11
        /*004a*/ 	.short	(.L_17 - .L_16)
	.align		4
.L_16:
        /*004c*/ 	.word	index@($__internal_0_$__cuda_sm20_div_rn_f64_full)
        /*0050*/ 	.word	0x00000030


	//----- nvinfo : EIATTR_MIN_STACK_SIZE
	.align		4
.L_17:
        /*0054*/ 	.byte	0x04, 0x12
        /*0056*/ 	.short	(.L_19 - .L_18)
	.align		4
.L_18:
        /*0058*/ 	.word	index@(triton_)
        /*005c*/ 	.word	0x00000030


	//----- nvinfo : EIATTR_FRAME_SIZE
	.align		4
.L_19:
        /*0060*/ 	.byte	0x04, 0x11
        /*0062*/ 	.short	(.L_21 - .L_20)
	.align		4
.L_20:
        /*0064*/ 	.word	index@(triton_)
        /*0068*/ 	.word	0x00000030


	//----- nvinfo : EIATTR_MIN_STACK_SIZE
	.align		4
.L_21:
        /*006c*/ 	.byte	0x04, 0x12
        /*006e*/ 	.short	(.L_23 - .L_22)
	.align		4
.L_22:
        /*0070*/ 	.word	index@(triton_)
        /*0074*/ 	.word	0x00000030
.L_23:


//--------------------- .nv.info.triton_          --------------------------
	.section	.nv.info.triton_,"",@"SHT_CUDA_INFO"
	.sectionflags	@""
	.align	4


	//----- nvinfo : EIATTR_CUDA_API_VERSION
	.align		4
        /*0000*/ 	.byte	0x04, 0x37
        /*0002*/ 	.short	(.L_25 - .L_24)
.L_24:
        /*0004*/ 	.word	0x0000007c


	//----- nvinfo : EIATTR_KPARAM_INFO
	.align		4
.L_25:
        /*0008*/ 	.byte	0x04, 0x17
        /*000a*/ 	.short	(.L_27 - .L_26)
.L_26:
        /*000c*/ 	.word	0x00000000
        /*0010*/ 	.short	0x0007
        /*0012*/ 	.short	0x002c
        /*0014*/ 	.byte	0x00, 0xf0, 0x11, 0x00


	//----- nvinfo : EIATTR_KPARAM_INFO
	.align		4
.L_27:
        /*0018*/ 	.byte	0x04, 0x17
        /*001a*/ 	.short	(.L_29 - .L_28)
.L_28:
        /*001c*/ 	.word	0x00000000
        /*0020*/ 	.short	0x0006
        /*0022*/ 	.short	0x0028
        /*0024*/ 	.byte	0x00, 0xf0, 0x11, 0x00


	//----- nvinfo : EIATTR_KPARAM_INFO
	.align		4
.L_29:
        /*0028*/ 	.byte	0x04, 0x17
        /*002a*/ 	.short	(.L_31 - .L_30)
.L_30:
        /*002c*/ 	.word	0x00000000
        /*0030*/ 	.short	0x0005
        /*0032*/ 	.short	0x0024
        /*0034*/ 	.byte	0x00, 0xf0, 0x11, 0x00


	//----- nvinfo : EIATTR_KPARAM_INFO
	.align		4
.L_31:
        /*0038*/ 	.byte	0x04, 0x17
        /*003a*/ 	.short	(.L_33 - .L_32)
.L_32:
        /*003c*/ 	.word	0x00000000
        /*0040*/ 	.short	0x0004
        /*0042*/ 	.short	0x0020
        /*0044*/ 	.byte	0x00, 0xf0, 0x11, 0x00


	//----- nvinfo : EIATTR_KPARAM_INFO
	.align		4
.L_33:
        /*0048*/ 	.byte	0x04, 0x17
        /*004a*/ 	.short	(.L_35 - .L_34)
.L_34:
        /*004c*/ 	.word	0x00000000
        /*0050*/ 	.short	0x0003
        /*0052*/ 	.short	0x0018
        /*0054*/ 	.byte	0x00, 0xf0, 0x21, 0x00


	//----- nvinfo : EIATTR_KPARAM_INFO
	.align		4
.L_35:
        /*0058*/ 	.byte	0x04, 0x17
        /*005a*/ 	.short	(.L_37 - .L_36)
.L_36:
        /*005c*/ 	.word	0x00000000
        /*0060*/ 	.short	0x0002
        /*0062*/ 	.short	0x0010
        /*0064*/ 	.byte	0x00, 0xf0, 0x21, 0x00


	//----- nvinfo : EIATTR_KPARAM_INFO
	.align		4
.L_37:
        /*0068*/ 	.byte	0x04, 0x17
        /*006a*/ 	.short	(.L_39 - .L_38)
.L_38:
        /*006c*/ 	.word	0x00000000
        /*0070*/ 	.short	0x0001
        /*0072*/ 	.short	0x0008
        /*0074*/ 	.byte	0x00, 0xf0, 0x21, 0x00


	//----- nvinfo : EIATTR_KPARAM_INFO
	.align		4
.L_39:
        /*0078*/ 	.byte	0x04, 0x17
        /*007a*/ 	.short	(.L_41 - .L_40)
.L_40:
        /*007c*/ 	.word	0x00000000
        /*0080*/ 	.short	0x0000
        /*0082*/ 	.short	0x0000
        /*0084*/ 	.byte	0x00, 0xf0, 0x21, 0x00


	//----- nvinfo : EIATTR_SPARSE_MMA_MASK
	.align		4
.L_41:
        /*0088*/ 	.byte	0x03, 0x50
        /*008a*/ 	.short	0x8000


	//----- nvinfo : EIATTR_MAXREG_COUNT
	.align		4
        /*008c*/ 	.byte	0x03, 0x1b
        /*008e*/ 	.short	0x00ff


	//----- nvinfo : EIATTR_EXIT_INSTR_OFFSETS
	.align		4
        /*0090*/ 	.byte	0x04, 0x1c
        /*0092*/ 	.short	(.L_43 - .L_42)


	//   ....[0]....
.L_42:
        /*0094*/ 	.word	0x00009050


	//   ....[1]....
        /*0098*/ 	.word	0x00009090


	//----- nvinfo : EIATTR_MAX_THREADS
	.align		4
.L_43:
        /*009c*/ 	.byte	0x04, 0x05
        /*009e*/ 	.short	(.L_45 - .L_44)
.L_44:
        /*00a0*/ 	.word	0x00000080
        /*00a4*/ 	.word	0x00000001
        /*00a8*/ 	.word	0x00000001


	//----- nvinfo : EIATTR_CRS_STACK_SIZE
	.align		4
.L_45:
        /*00ac*/ 	.byte	0x04, 0x1e
        /*00ae*/ 	.short	(.L_47 - .L_46)
.L_46:
        /*00b0*/ 	.word	0x00000000


	//----- nvinfo : EIATTR_CBANK_PARAM_SIZE
	.align		4
.L_47:
        /*00b4*/ 	.byte	0x03, 0x19
        /*00b6*/ 	.short	0x0030


	//----- nvinfo : EIATTR_PARAM_CBANK
	.align		4
        /*00b8*/ 	.byte	0x04, 0x0a
        /*00ba*/ 	.short	(.L_49 - .L_48)
	.align		4
.L_48:
        /*00bc*/ 	.word	index@(.nv.constant0.triton_)
        /*00c0*/ 	.short	0x0210
        /*00c2*/ 	.short	0x0030


	//----- nvinfo : EIATTR_SW_WAR
	.align		4
.L_49:
        /*00c4*/ 	.byte	0x04, 0x36
        /*00c6*/ 	.short	(.L_51 - .L_50)
.L_50:
        /*00c8*/ 	.word	0x00000008
.L_51:


//--------------------- .nv.callgraph             --------------------------
	.section	.nv.callgraph,"",@"SHT_CUDA_CALLGRAPH"
	.align	4
	.sectionentsize	8
	.align		4
        /*0000*/ 	.word	0x00000000
	.align		4
        /*0004*/ 	.word	0xffffffff
	.align		4
        /*0008*/ 	.word	0x00000000
	.align		4
        /*000c*/ 	.word	0xfffffffe
	.align		4
        /*0010*/ 	.word	0x00000000
	.align		4
        /*0014*/ 	.word	0xfffffffd
	.align		4
        /*0018*/ 	.word	0x00000000
	.align		4
        /*001c*/ 	.word	0xfffffffc


//--------------------- .nv.constant4             --------------------------
	.section	.nv.constant4,"a",@progbits
	.align	8
	.align		8
.nv.constant4:
        /*0000*/ 	.dword	_$_str
	.align		8
        /*0008*/ 	.dword	_$_str_$_1
	.align		8
        /*0010*/ 	.dword	__cudart_i2opi_d
	.align		8
        /*0018*/ 	.dword	__cudart_sin_cos_coeffs


//--------------------- .text.triton_             --------------------------
	.section	.text.triton_,"ax",@progbits
	.align	128
        .global         triton_
        .type           triton_,@function
        .size           triton_,(.L_x_162 - triton_)
        .other          triton_,@"STO_CUDA_ENTRY STV_DEFAULT"
triton_:
.text.triton_:
[----:B------:R-:W0:Y:S01]  /*0000*/  LDC R1, c[0x0][0x28] ;  /* 0x00000a00ff017b82 */ /* 0x000e220000000800 */
[----:B------:R-:W1:Y:S07]  /*0010*/  S2R R44, SR_TID.X ;  /* 0x00000000002c7919 */ /* 0x000e6e0000002100 */
[----:B------:R-:W2:Y:S01]  /*0020*/  LDC.64 R28, c[0x0][0x210] ;  /* 0x00008400ff1c7b82 */ /* 0x000ea20000000a00 */
[----:B------:R-:W-:Y:S01]  /*0030*/  IMAD.MOV.U32 R12, RZ, RZ, RZ ;  /* 0x000000ffff0c7224 */ /* 0x000fe200078e00ff */
[----:B------:R-:W-:Y:S01]  /*0040*/  ULDC UR8, c[0x0][0x230] ;  /* 0x00008c0000087ab9 */ /* 0x000fe20000000800 */
[----:B------:R-:W3:Y:S01]  /*0050*/  S2R R45, SR_CTAID.X ;  /* 0x00000000002d7919 */ /* 0x000ee20000002500 */
[----:B------:R-:W-:Y:S01]  /*0060*/  ULDC UR5, c[0x0][0x23c] ;  /* 0x00008f0000057ab9 */ /* 0x000fe20000000800 */
[----:B------:R-:W-:Y:S01]  /*0070*/  PRMT R8, RZ, 0x7610, R8 ;  /* 0x00007610ff087816 */ /* 0x000fe20000000008 */
[----:B------:R-:W-:Y:S01]  /*0080*/  ULDC.64 UR6, c[0x0][0x208] ;  /* 0x0000820000067ab9 */ /* 0x000fe20000000a00 */
[----:B------:R-:W-:Y:S01]  /*0090*/  PRMT R32, RZ, 0x7610, R32 ;  /* 0x00007610ff207816 */ /* 0x000fe20000000020 */
[----:B------:R-:W-:Y:S01]  /*00a0*/  IMAD.MOV.U32 R14, RZ, RZ, RZ ;  /* 0x000000ffff0e7224 */ /* 0x000fe200078e00ff */
[----:B------:R-:W-:Y:S01]  /*00b0*/  PRMT R34, RZ, 0x7610, R34 ;  /* 0x00007610ff227816 */ /* 0x000fe20000000022 */
[----:B------:R-:W-:-:S02]  /*00c0*/  IMAD.MOV.U32 R30, RZ, RZ, RZ ;  /* 0x000000ffff1e7224 */ /* 0x000fc400078e00ff */
[----:B------:R-:W-:Y:S02]  /*00d0*/  IMAD.MOV.U32 R36, RZ, RZ, RZ ;  /* 0x000000ffff247224 */ /* 0x000fe400078e00ff */
[----:B------:R-:W-:Y:S01]  /*00e0*/  IMAD.MOV.U32 R46, RZ, RZ, RZ ;  /* 0x000000ffff2e7224 */ /* 0x000fe200078e00ff */
[----:B------:R-:W-:Y:S01]  /*00f0*/  PRMT R9, RZ, 0x7610, R9 ;  /* 0x00007610ff097816 */ /* 0x000fe20000000009 */
[----:B------:R-:W-:Y:S02]  /*0100*/  IMAD.MOV.U32 R10, RZ, RZ, RZ ;  /* 0x000000ffff0a7224 */ /* 0x000fe400078e00ff */
[----:B0-----:R-:W-:Y:S01]  /*0110*/  VIADD R1, R1, 0xffffffd0 ;  /* 0xffffffd001017836 */ /* 0x001fe20000000000 */
[----:B------:R-:W-:Y:S01]  /*0120*/  ULDC UR4, c[0x0][0x20] ;  /* 0x0000080000047ab9 */ /* 0x000fe20000000800 */
[----:B------:R-:W-:Y:S01]  /*0130*/  PRMT R52, RZ, 0x7610, R52 ;  /* 0x00007610ff347816 */ /* 0x000fe20000000034 */
[----:B------:R-:W-:Y:S01]  /*0140*/  IMAD.MOV.U32 R40, RZ, RZ, RZ ;  /* 0x000000ffff287224 */ /* 0x000fe200078e00ff */
[----:B------:R-:W-:Y:S01]  /*0150*/  PRMT R106, RZ, 0x7610, R106 ;  /* 0x00007610ff6a7816 */ /* 0x000fe2000000006a */
[----:B------:R-:W0:Y:S01]  /*0160*/  LDC.64 R42, c[0x0][0x218] ;  /* 0x00008600ff2a7b82 */ /* 0x000e220000000a00 */
[----:B-1----:R-:W-:-:S05]  /*0170*/  LOP3.LUT R44, R44, 0x7f, RZ, 0xc0, !PT ;  /* 0x0000007f2c2c7812 */ /* 0x002fca00078ec0ff */
[----:B---3--:R-:W-:Y:S02]  /*0180*/  IMAD R45, R45, 0x400, R44 ;  /* 0x000004002d2d7824 */ /* 0x008fe400078e022c */
[----:B------:R-:W-:Y:S02]  /*0190*/  IMAD.MOV.U32 R44, RZ, RZ, RZ ;  /* 0x000000ffff2c7224 */ /* 0x000fe400078e00ff */
[C---:B------:R-:W-:Y:S02]  /*01a0*/  VIADD R13, R45.reuse, 0x100 ;  /* 0x000001002d0d7836 */ /* 0x040fe40000000000 */
[----:B------:R-:W-:-:S03]  /*01b0*/  IMAD.HI R26, R45, -0x6db6db6d, R44 ;  /* 0x924924932d1a7827 */ /* 0x000fc600078e022c */
[C---:B------:R-:W-:Y:S01]  /*01c0*/  ISETP.GE.AND P1, PT, R13.reuse, UR5, PT ;  /* 0x000000050d007c0c */ /* 0x040fe2000bf26270 */
[----:B------:R-:W-:Y:S01]  /*01d0*/  IMAD.HI R24, R13, -0x6db6db6d, R12 ;  /* 0x924924930d187827 */ /* 0x000fe200078e020c */
[----:B------:R-:W-:Y:S02]  /*01e0*/  SHF.R.U32.HI R3, RZ, 0x1f, R26 ;  /* 0x0000001fff037819 */ /* 0x000fe4000001161a */
[----:B------:R-:W-:Y:S01]  /*01f0*/  P2R R193, PR, RZ, 0x2 ;  /* 0x00000002ffc17803 */ /* 0x000fe20000000000 */
[----:B------:R-:W-:Y:S01]  /*0200*/  VIADD R15, R45, 0x80 ;  /* 0x000000802d0f7836 */ /* 0x000fe20000000000 */
[----:B------:R-:W-:Y:S02]  /*0210*/  LEA.HI.SX32 R26, R26, R3, 0x1b ;  /* 0x000000031a1a7211 */ /* 0x000fe400078fdaff */
[----:B------:R-:W-:Y:S01]  /*0220*/  SHF.R.U32.HI R3, RZ, 0x1f, R24 ;  /* 0x0000001fff037819 */ /* 0x000fe20000011618 */
[----:B------:R-:W-:Y:S01]  /*0230*/  IMAD.HI R25, R15, -0x6db6db6d, R14 ;  /* 0x924924930f197827 */ /* 0x000fe200078e020e */
[----:B------:R-:W-:-:S02]  /*0240*/  ISETP.GE.AND P0, PT, R26, UR8, PT ;  /* 0x000000081a007c0c */ /* 0x000fc4000bf06270 */
[----:B------:R-:W-:Y:S01]  /*0250*/  LEA.HI.SX32 R24, R24, R3, 0x1b ;  /* 0x0000000318187211 */ /* 0x000fe200078fdaff */
[----:B------:R-:W-:Y:S01]  /*0260*/  IMAD R3, R26, 0x3, RZ ;  /* 0x000000031a037824 */ /* 0x000fe200078e02ff */
[----:B------:R-:W-:Y:S02]  /*0270*/  ISETP.LT.AND P3, PT, R45, UR5, !P0 ;  /* 0x000000052d007c0c */ /* 0x000fe4000c761270 */
[C---:B------:R-:W-:Y:S01]  /*0280*/  ISETP.LT.AND P1, PT, R24.reuse, UR8, !P1 ;  /* 0x0000000818007c0c */ /* 0x040fe2000cf21270 */
[----:B--2---:R-:W-:Y:S01]  /*0290*/  IMAD.WIDE R2, R3, 0x2, R28 ;  /* 0x0000000203027825 */ /* 0x004fe200078e021c */
[----:B------:R-:W-:Y:S02]  /*02a0*/  SHF.R.U32.HI R0, RZ, 0x1f, R25 ;  /* 0x0000001fff007819 */ /* 0x000fe40000011619 */
[----:B------:R-:W-:Y:S01]  /*02b0*/  ISETP.GE.AND P2, PT, R15, UR5, PT ;  /* 0x000000050f007c0c */ /* 0x000fe2000bf46270 */
[----:B------:R-:W-:Y:S01]  /*02c0*/  IMAD R7, R24, 0x3, RZ ;  /* 0x0000000318077824 */ /* 0x000fe200078e02ff */
[----:B------:R-:W-:Y:S01]  /*02d0*/  LEA.HI.SX32 R25, R25, R0, 0x1b ;  /* 0x0000000019197211 */ /* 0x000fe200078fdaff */
[----:B------:R-:W-:Y:S01]  /*02e0*/  VIADD R31, R45, 0x200 ;  /* 0x000002002d1f7836 */ /* 0x000fe20000000000 */
[----:B------:R-:W-:Y:S01]  /*02f0*/  P2R R147, PR, RZ, 0x4 ;  /* 0x00000004ff937803 */ /* 0x000fe20000000000 */
[----:B------:R-:W-:Y:S01]  /*0300*/  IMAD.WIDE R6, R7, 0x2, R28 ;  /* 0x0000000207067825 */ /* 0x000fe200078e021c */
[----:B------:R-:W-:Y:S01]  /*0310*/  ISETP.LT.AND P2, PT, R25, UR8, !P2 ;  /* 0x0000000819007c0c */ /* 0x000fe2000d741270 */
[----:B------:R1:W2:Y:S01]  /*0320*/  @P3 LDG.E.EL.U16 R8, desc[UR6][R2.64+0x4] ;  /* 0x0000040602083981 */ /* 0x0002a2000c2e1500 */
[----:B------:R-:W-:Y:S01]  /*0330*/  P2R R12, PR, RZ, 0x1 ;  /* 0x00000001ff0c7803 */ /* 0x000fe20000000000 */
[----:B------:R-:W-:-:S02]  /*0340*/  VIADD R37, R45, 0x180 ;  /* 0x000001802d257836 */ /* 0x000fc40000000000 */
[----:B------:R3:W4:Y:S01]  /*0350*/  @P1 LDG.E.EL.U16 R32, desc[UR6][R6.64+0x4] ;  /* 0x0000040606201981 */ /* 0x000722000c2e1500 */
[----:B------:R-:W-:-:S04]  /*0360*/  IMAD.HI R22, R31, -0x6db6db6d, R30 ;  /* 0x924924931f167827 */ /* 0x000fc800078e021e */
[----:B------:R-:W-:Y:S01]  /*0370*/  IMAD R5, R25, 0x3, RZ ;  /* 0x0000000319057824 */ /* 0x000fe200078e02ff */
[----:B-1----:R-:W-:Y:S01]  /*0380*/  SHF.R.U32.HI R3, RZ, 0x1f, R22 ;  /* 0x0000001fff037819 */ /* 0x002fe20000011616 */
[----:B------:R-:W-:-:S03]  /*0390*/  IMAD.HI R23, R37, -0x6db6db6d, R36 ;  /* 0x9249249325177827 */ /* 0x000fc600078e0224 */
[----:B------:R-:W-:Y:S01]  /*03a0*/  LEA.HI.SX32 R22, R22, R3, 0x1b ;  /* 0x0000000316167211 */ /* 0x000fe200078fdaff */
[----:B------:R-:W-:Y:S01]  /*03b0*/  IMAD.WIDE R4, R5, 0x2, R28 ;  /* 0x0000000205047825 */ /* 0x000fe200078e021c */
[----:B---3--:R-:W-:-:S04]  /*03c0*/  PRMT R7, RZ, 0x7610, R7 ;  /* 0x00007610ff077816 */ /* 0x008fc80000000007 */
[----:B------:R1:W3:Y:S02]  /*03d0*/  @P2 LDG.E.EL.U16 R34, desc[UR6][R4.64+0x4] ;  /* 0x0000040604222981 */ /* 0x0002e4000c2e1500 */
[----:B-1----:R-:W-:-:S04]  /*03e0*/  IMAD R5, R22, 0x3, RZ ;  /* 0x0000000316057824 */ /* 0x002fc800078e02ff */
[----:B------:R-:W-:Y:S01]  /*03f0*/  IMAD.WIDE R4, R5, 0x2, R28 ;  /* 0x0000000205047825 */ /* 0x000fe200078e021c */
[----:B--2---:R-:W-:Y:S02]  /*0400*/  SEL R36, R8, RZ, P3 ;  /* 0x000000ff08247207 */ /* 0x004fe40001800000 */
[----:B------:R-:W-:Y:S02]  /*0410*/  ISETP.GE.AND P3, PT, R31, UR5, PT ;  /* 0x000000051f007c0c */ /* 0x000fe4000bf66270 */
[----:B----4-:R-:W-:Y:S02]  /*0420*/  SEL R32, R32, RZ, P1 ;  /* 0x000000ff20207207 */ /* 0x010fe40000800000 */
[----:B------:R-:W-:-:S13]  /*0430*/  ISETP.LT.AND P1, PT, R22, UR8, !P3 ;  /* 0x0000000816007c0c */ /* 0x000fda000df21270 */
[----:B------:R-:W2:Y:S01]  /*0440*/  @P1 LDG.E.EL.U16 R7, desc[UR6][R4.64+0x4] ;  /* 0x0000040604071981 */ /* 0x000ea2000c2e1500 */
[----:B------:R-:W-:Y:S01]  /*0450*/  SHF.R.U32.HI R0, RZ, 0x1f, R23 ;  /* 0x0000001fff007819 */ /* 0x000fe20000011617 */
[----:B------:R-:W-:Y:S01]  /*0460*/  VIADD R47, R45, 0x280 ;  /* 0x000002802d2f7836 */ /* 0x000fe20000000000 */
[----:B------:R-:W-:Y:S02]  /*0470*/  ISETP.GE.AND P0, PT, R37, UR5, PT ;  /* 0x0000000525007c0c */ /* 0x000fe4000bf06270 */
[----:B------:R-:W-:Y:S01]  /*0480*/  LEA.HI.SX32 R23, R23, R0, 0x1b ;  /* 0x0000000017177211 */ /* 0x000fe200078fdaff */
[----:B------:R-:W-:Y:S01]  /*0490*/  IMAD.HI R21, R47, -0x6db6db6d, R46 ;  /* 0x924924932f157827 */ /* 0x000fe200078e022e */
[----:B---3--:R-:W-:Y:S02]  /*04a0*/  SEL R34, R34, RZ, P2 ;  /* 0x000000ff22227207 */ /* 0x008fe40001000000 */
[C---:B------:R-:W-:Y:S02]  /*04b0*/  ISETP.LT.AND P2, PT, R23.reuse, UR8, !P0 ;  /* 0x0000000817007c0c */ /* 0x040fe4000c741270 */
[----:B------:R-:W-:Y:S01]  /*04c0*/  SHF.R.U32.HI R0, RZ, 0x1f, R21 ;  /* 0x0000001fff007819 */ /* 0x000fe20000011615 */
[----:B------:R-:W-:Y:S01]  /*04d0*/  IMAD R3, R23, 0x3, RZ ;  /* 0x0000000317037824 */ /* 0x000fe200078e02ff */
[----:B------:R-:W-:-:S02]  /*04e0*/  ISETP.GE.AND P6, PT, R47, UR5, PT ;  /* 0x000000052f007c0c */ /* 0x000fc4000bfc6270 */
[----:B------:R-:W-:Y:S01]  /*04f0*/  LEA.HI.SX32 R21, R21, R0, 0x1b ;  /* 0x0000000015157211 */ /* 0x000fe200078fdaff */
[----:B------:R-:W-:-:S06]  /*0500*/  IMAD.WIDE R2, R3, 0x2, R28 ;  /* 0x0000000203027825 */ /* 0x000fcc00078e021c */
[----:B------:R1:W3:Y:S02]  /*0510*/  @P2 LDG.E.EL.U16 R9, desc[UR6][R2.64+0x4] ;  /* 0x0000040602092981 */ /* 0x0002e4000c2e1500 */
[----:B-1----:R-:W-:Y:S01]  /*0520*/  IMAD R3, R21, 0x3, RZ ;  /* 0x0000000315037824 */ /* 0x002fe200078e02ff */
[----:B------:R-:W-:-:S03]  /*0530*/  PRMT R2, RZ, 0x7610, R2 ;  /* 0x00007610ff027816 */ /* 0x000fc60000000002 */
[----:B------:R-:W-:Y:S01]  /*0540*/  IMAD.WIDE R4, R3, 0x2, R28 ;  /* 0x0000000203047825 */ /* 0x000fe200078e021c */
[----:B--2---:R-:W-:Y:S02]  /*0550*/  SEL R7, R7, RZ, P1 ;  /* 0x000000ff07077207 */ /* 0x004fe40000800000 */
[----:B------:R-:W-:-:S13]  /*0560*/  ISETP.LT.AND P1, PT, R21, UR8, !P6 ;  /* 0x0000000815007c0c */ /* 0x000fda000f721270 */
[----:B------:R1:W2:Y:S01]  /*0570*/  @P1 LDG.E.EL.U16 R2, desc[UR6][R4.64+0x4] ;  /* 0x0000040604021981 */ /* 0x0002a2000c2e1500 */
[----:B------:R-:W-:-:S04]  /*0580*/  VIADD R11, R45, 0x300 ;  /* 0x000003002d0b7836 */ /* 0x000fc80000000000 */
[C---:B------:R-:W-:Y:S01]  /*0590*/  IMAD.HI R20, R11.reuse, -0x6db6db6d, R10 ;  /* 0x924924930b147827 */ /* 0x040fe200078e020a */
[----:B------:R-:W-:-:S04]  /*05a0*/  ISETP.GE.AND P5, PT, R11, UR5, PT ;  /* 0x000000050b007c0c */ /* 0x000fc8000bfa6270 */
[----:B------:R-:W-:-:S04]  /*05b0*/  SHF.R.U32.HI R3, RZ, 0x1f, R20 ;  /* 0x0000001fff037819 */ /* 0x000fc80000011614 */
[----:B------:R-:W-:-:S05]  /*05c0*/  LEA.HI.SX32 R20, R20, R3, 0x1b ;  /* 0x0000000314147211 */ /* 0x000fca00078fdaff */
[----:B-1----:R-:W-:-:S04]  /*05d0*/  IMAD R5, R20, 0x3, RZ ;  /* 0x0000000314057824 */ /* 0x002fc800078e02ff */
[----:B------:R-:W-:Y:S01]  /*05e0*/  IMAD.WIDE R4, R5, 0x2, R28 ;  /* 0x0000000205047825 */ /* 0x000fe200078e021c */
[----:B--2---:R-:W-:Y:S02]  /*05f0*/  SEL R2, R2, RZ, P1 ;  /* 0x000000ff02027207 */ /* 0x004fe40000800000 */
[----:B------:R-:W-:Y:S01]  /*0600*/  IADD3 R19, P1, R1, UR4, RZ ;  /* 0x0000000401137c10 */ /* 0x000fe2000ff3e0ff */
[----:B------:R-:W-:-:S04]  /*0610*/  ULDC UR4, c[0x0][0x24] ;  /* 0x0000090000047ab9 */ /* 0x000fc80000000800 */
[----:B------:R-:W-:Y:S01]  /*0620*/  IMAD.X R18, RZ, RZ, UR4, P1 ;  /* 0x00000004ff127e24 */ /* 0x000fe200088e06ff */
[----:B------:R-:W-:Y:S01]  /*0630*/  ISETP.LT.AND P1, PT, R20, UR8, !P5 ;  /* 0x0000000814007c0c */ /* 0x000fe2000ef21270 */
[----:B------:R-:W-:Y:S02]  /*0640*/  VIADD R41, R45, 0x380 ;  /* 0x000003802d297836 */ /* 0x000fe40000000000 */
[----:B------:R-:W-:Y:S01]  /*0650*/  IMAD.MOV.U32 R51, RZ, RZ, 0x3 ;  /* 0x00000003ff337424 */ /* 0x000fe200078e00ff */
[----:B------:R-:W-:Y:S02]  /*0660*/  PRMT R35, RZ, 0x7610, R35 ;  /* 0x00007610ff237816 */ /* 0x000fe40000000023 */
[----:B------:R-:W-:Y:S02]  /*0670*/  PRMT R33, RZ, 0x7610, R33 ;  /* 0x00007610ff217816 */ /* 0x000fe40000000021 */
[----:B------:R-:W-:Y:S02]  /*0680*/  PRMT R27, RZ, 0x7610, R27 ;  /* 0x00007610ff1b7816 */ /* 0x000fe4000000001b */
[----:B------:R-:W-:-:S02]  /*0690*/  PRMT R53, RZ, 0x7610, R53 ;  /* 0x00007610ff357816 */ /* 0x000fc40000000035 */
[----:B------:R-:W-:Y:S01]  /*06a0*/  PRMT R86, RZ, 0x7610, R86 ;  /* 0x00007610ff567816 */ /* 0x000fe20000000056 */
[----:B------:R-:W2:Y:S01]  /*06b0*/  @P1 LDG.E.EL.U16 R52, desc[UR6][R4.64+0x4] ;  /* 0x0000040604341981 */ /* 0x000ea2000c2e1500 */
[C---:B------:R-:W-:Y:S01]  /*06c0*/  IMAD.HI R17, R41.reuse, -0x6db6db6d, R40 ;  /* 0x9249249329117827 */ /* 0x040fe200078e0228 */
[----:B------:R-:W-:Y:S01]  /*06d0*/  ISETP.GE.AND P4, PT, R41, UR5, PT ;  /* 0x0000000529007c0c */ /* 0x000fe2000bf86270 */
[----:B------:R-:W-:-:S03]  /*06e0*/  ULDC UR4, c[0x0][0x238] ;  /* 0x00008e0000047ab9 */ /* 0x000fc60000000800 */
[----:B------:R-:W-:-:S04]  /*06f0*/  SHF.R.U32.HI R0, RZ, 0x1f, R17 ;  /* 0x0000001fff007819 */ /* 0x000fc80000011611 */
[----:B------:R-:W-:-:S05]  /*0700*/  LEA.HI.SX32 R17, R17, R0, 0x1b ;  /* 0x0000000011117211 */ /* 0x000fca00078fdaff */
[----:B------:R-:W-:-:S04]  /*0710*/  IMAD R3, R17, 0x3, RZ ;  /* 0x0000000311037824 */ /* 0x000fc800078e02ff */
[----:B------:R-:W-:Y:S01]  /*0720*/  IMAD.WIDE R28, R3, 0x2, R28 ;  /* 0x00000002031c7825 */ /* 0x000fe200078e021c */
[----:B--2---:R-:W-:Y:S02]  /*0730*/  SEL R52, R52, RZ, P1 ;  /* 0x000000ff34347207 */ /* 0x004fe40000800000 */
[----:B------:R-:W-:-:S13]  /*0740*/  ISETP.LT.AND P1, PT, R17, UR8, !P4 ;  /* 0x0000000811007c0c */ /* 0x000fda000e721270 */
[----:B------:R-:W2:Y:S01]  /*0750*/  @P1 LDG.E.EL.U16 R106, desc[UR6][R28.64+0x4] ;  /* 0x000004061c6a1981 */ /* 0x000ea2000c2e1500 */
[----:B------:R-:W-:-:S04]  /*0760*/  VIADD R0, R26, -UR8 ;  /* 0x800000081a007c36 */ /* 0x000fc80008000000 */
[----:B------:R-:W-:-:S04]  /*0770*/  IMAD R39, R0, R51, 0x2 ;  /* 0x0000000200277424 */ /* 0x000fc800078e0233 */
[----:B0-----:R-:W-:Y:S01]  /*0780*/  IMAD.WIDE R38, R39, 0x2, R42 ;  /* 0x0000000227267825 */ /* 0x001fe200078e022a */
[----:B--2---:R-:W-:Y:S02]  /*0790*/  SEL R106, R106, RZ, P1 ;  /* 0x000000ff6a6a7207 */ /* 0x004fe40000800000 */
[----:B------:R-:W-:-:S04]  /*07a0*/  ISETP.GE.AND P1, PT, R45, UR5, PT ;  /* 0x000000052d007c0c */ /* 0x000fc8000bf26270 */
[----:B------:R-:W-:Y:S02]  /*07b0*/  P2R R215, PR, RZ, 0x2 ;  /* 0x00000002ffd77803 */ /* 0x000fe40000000000 */
[----:B------:R-:W-:-:S13]  /*07c0*/  ISETP.GE.AND P1, PT, R26, UR8, !P1 ;  /* 0x000000081a007c0c */ /* 0x000fda000cf26270 */
[----:B------:R-:W2:Y:S01]  /*07d0*/  @P1 LDG.E.EL.U16 R35, desc[UR6][R38.64] ;  /* 0x0000000626231981 */ /* 0x000ea2000c2e1500 */
[----:B------:R-:W-:Y:S01]  /*07e0*/  VIADD R0, R25, -UR8 ;  /* 0x8000000819007c36 */ /* 0x000fe20008000000 */
[----:B------:R-:W-:-:S03]  /*07f0*/  PRMT R5, RZ, 0x7610, R5 ;  /* 0x00007610ff057816 */ /* 0x000fc60000000005 */
[----:B------:R-:W-:-:S04]  /*0800*/  IMAD R29, R0, R51, 0x2 ;  /* 0x00000002001d7424 */ /* 0x000fc800078e0233 */
[----:B------:R-:W-:Y:S01]  /*0810*/  IMAD.WIDE R28, R29, 0x2, R42 ;  /* 0x000000021d1c7825 */ /* 0x000fe200078e022a */
[----:B--2---:R-:W-:Y:S02]  /*0820*/  SEL R35, R35, RZ, P1 ;  /* 0x000000ff23237207 */ /* 0x004fe40000800000 */
[----:B------:R-:W-:-:S04]  /*0830*/  ISETP.NE.AND P1, PT, R147, RZ, PT ;  /* 0x000000ff9300720c */ /* 0x000fc80003f25270 */
[----:B------:R-:W-:-:S13]  /*0840*/  ISETP.GE.AND P1, PT, R25, UR8, !P1 ;  /* 0x0000000819007c0c */ /* 0x000fda000cf26270 */
[----:B------:R-:W2:Y:S01]  /*0850*/  @P1 LDG.E.EL.U16 R5, desc[UR6][R28.64] ;  /* 0x000000061c051981 */ /* 0x000ea2000c2e1500 */
[----:B---3--:R-:W-:Y:S02]  /*0860*/  SEL R9, R9, RZ, P2 ;  /* 0x000000ff09097207 */ /* 0x008fe40001000000 */
[----:B------:R-:W-:Y:S01]  /*0870*/  ISETP.NE.AND P2, PT, R193, RZ, PT ;  /* 0x000000ffc100720c */ /* 0x000fe20003f45270 */
[----:B------:R-:W-:-:S04]  /*0880*/  VIADD R0, R24, -UR8 ;  /* 0x8000000818007c36 */ /* 0x000fc80008000000 */
[----:B------:R-:W-:-:S04]  /*0890*/  IMAD R3, R0, R51, 0x2 ;  /* 0x0000000200037424 */ /* 0x000fc800078e0233 */
[----:B------:R-:W-:Y:S01]  /*08a0*/  IMAD.WIDE R38, R3, 0x2, R42 ;  /* 0x0000000203267825 */ /* 0x000fe200078e022a */
[----:B--2---:R-:W-:Y:S02]  /*08b0*/  SEL R5, R5, RZ, P1 ;  /* 0x000000ff05057207 */ /* 0x004fe40000800000 */
[----:B------:R-:W-:-:S13]  /*08c0*/  ISETP.GE.AND P1, PT, R24, UR8, !P2 ;  /* 0x0000000818007c0c */ /* 0x000fda000d726270 */
[----:B------:R-:W2:Y:S01]  /*08d0*/  @P1 LDG.E.EL.U16 R33, desc[UR6][R38.64] ;  /* 0x0000000626211981 */ /* 0x000ea2000c2e1500 */
[----:B------:R-:W-:-:S04]  /*08e0*/  VIADD R0, R23, -UR8 ;  /* 0x8000000817007c36 */ /* 0x000fc80008000000 */
[----:B------:R-:W-:-:S04]  /*08f0*/  IMAD R3, R0, R51, 0x2 ;  /* 0x0000000200037424 */ /* 0x000fc800078e0233 */
[----:B------:R-:W-:Y:S01]  /*0900*/  IMAD.WIDE R28, R3, 0x2, R42 ;  /* 0x00000002031c7825 */ /* 0x000fe200078e022a */
[----:B--2---:R-:W-:Y:S02]  /*0910*/  SEL R33, R33, RZ, P1 ;  /* 0x000000ff21217207 */ /* 0x004fe40000800000 */
[----:B------:R-:W-:-:S13]  /*0920*/  ISETP.GE.AND P1, PT, R23, UR8, !P0 ;  /* 0x0000000817007c0c */ /* 0x000fda000c726270 */
[----:B------:R-:W2:Y:S01]  /*0930*/  @P1 LDG.E.EL.U16 R27, desc[UR6][R28.64] ;  /* 0x000000061c1b1981 */ /* 0x000ea2000c2e1500 */
[----:B------:R-:W-:Y:S01]  /*0940*/  VIADD R0, R22, -UR8 ;  /* 0x8000000816007c36 */ /* 0x000fe20008000000 */
[----:B------:R-:W-:-:S03]  /*0950*/  PRMT R30, RZ, 0x7610, R30 ;  /* 0x00007610ff1e7816 */ /* 0x000fc6000000001e */
[----:B------:R-:W-:-:S04]  /*0960*/  IMAD R3, R0, R51, 0x2 ;  /* 0x0000000200037424 */ /* 0x000fc800078e0233 */
[----:B------:R-:W-:Y:S01]  /*0970*/  IMAD.WIDE R38, R3, 0x2, R42 ;  /* 0x0000000203267825 */ /* 0x000fe200078e022a */
[----:B--2---:R-:W-:Y:S02]  /*0980*/  SEL R27, R27, RZ, P1 ;  /* 0x000000ff1b1b7207 */ /* 0x004fe40000800000 */
[----:B------:R-:W-:-:S13]  /*0990*/  ISETP.GE.AND P1, PT, R22, UR8, !P3 ;  /* 0x0000000816007c0c */ /* 0x000fda000df26270 */
[----:B------:R-:W2:Y:S01]  /*09a0*/  @P1 LDG.E.EL.U16 R30, desc[UR6][R38.64] ;  /* 0x00000006261e1981 */ /* 0x000ea2000c2e1500 */
[----:B------:R-:W-:-:S04]  /*09b0*/  VIADD R0, R21, -UR8 ;  /* 0x8000000815007c36 */ /* 0x000fc80008000000 */
[----:B------:R-:W-:Y:S01]  /*09c0*/  IMAD R3, R0, R51, 0x2 ;  /* 0x0000000200037424 */ /* 0x000fe200078e0233 */
[----:B------:R-:W-:-:S03]  /*09d0*/  PRMT R0, RZ, 0x7610, R0 ;  /* 0x00007610ff007816 */ /* 0x000fc60000000000 */
[----:B------:R-:W-:Y:S01]  /*09e0*/  IMAD.WIDE R28, R3, 0x2, R42 ;  /* 0x00000002031c7825 */ /* 0x000fe200078e022a */
[----:B--2---:R-:W-:Y:S02]  /*09f0*/  SEL R30, R30, RZ, P1 ;  /* 0x000000ff1e1e7207 */ /* 0x004fe40000800000 */
[----:B------:R-:W-:-:S13]  /*0a00*/  ISETP.GE.AND P1, PT, R21, UR8, !P6 ;  /* 0x0000000815007c0c */ /* 0x000fda000f726270 */
[----:B------:R-:W2:Y:S02]  /*0a10*/  @P1 LDG.E.EL.U16 R0, desc[UR6][R28.64] ;  /* 0x000000061c001981 */ /* 0x000ea4000c2e1500 */
[----:B--2---:R-:W-:Y:S01]  /*0a20*/  SEL R3, R0, RZ, P1 ;  /* 0x000000ff00037207 */ /* 0x004fe20000800000 */
[C---:B------:R-:W-:Y:S01]  /*0a30*/  VIADD R0, R20.reuse, -UR8 ;  /* 0x8000000814007c36 */ /* 0x040fe20008000000 */
[----:B------:R-:W-:-:S03]  /*0a40*/  ISETP.GE.AND P1, PT, R20, UR8, !P5 ;  /* 0x0000000814007c0c */ /* 0x000fc6000ef26270 */
[----:B------:R-:W-:-:S04]  /*0a50*/  IMAD R49, R0, R51, 0x2 ;  /* 0x0000000200317424 */ /* 0x000fc800078e0233 */
[----:B------:R-:W-:-:S06]  /*0a60*/  IMAD.WIDE R38, R49, 0x2, R42 ;  /* 0x0000000231267825 */ /* 0x000fcc00078e022a */
[----:B------:R-:W2:Y:S01]  /*0a70*/  @P1 LDG.E.EL.U16 R53, desc[UR6][R38.64] ;  /* 0x0000000626351981 */ /* 0x000ea2000c2e1500 */
[----:B------:R-:W-:-:S04]  /*0a80*/  VIADD R0, R17, -UR8 ;  /* 0x8000000811007c36 */ /* 0x000fc80008000000 */
[----:B------:R-:W-:-:S04]  /*0a90*/  IMAD R49, R0, R51, 0x2 ;  /* 0x0000000200317424 */ /* 0x000fc800078e0233 */
[----:B------:R-:W-:-:S04]  /*0aa0*/  IMAD.WIDE R42, R49, 0x2, R42 ;  /* 0x00000002312a7825 */ /* 0x000fc800078e022a */
[----:B------:R-:W-:-:S05]  /*0ab0*/  IMAD R16, R26, -0x38, R45 ;  /* 0xffffffc81a107824 */ /* 0x000fca00078e022d */
[----:B------:R-:W-:-:S04]  /*0ac0*/  LOP3.LUT R29, R16, 0x80, RZ, 0xc0, !PT ;  /* 0x00000080101d7812 */ /* 0x000fc800078ec0ff */
[----:B------:R-:W-:-:S04]  /*0ad0*/  LEA.HI R29, R29, R16, RZ, 0x19 ;  /* 0x000000101d1d7211 */ /* 0x000fc800078fc8ff */
[----:B------:R-:W-:Y:S02]  /*0ae0*/  PRMT R0, R29, 0x8880, RZ ;  /* 0x000088801d007816 */ /* 0x000fe400000000ff */
[----:B--2---:R-:W-:Y:S02]  /*0af0*/  SEL R53, R53, RZ, P1 ;  /* 0x000000ff35357207 */ /* 0x004fe40000800000 */
[----:B------:R-:W-:-:S13]  /*0b00*/  ISETP.GE.AND P1, PT, R17, UR8, !P4 ;  /* 0x0000000811007c0c */ /* 0x000fda000e726270 */
[----:B------:R0:W2:Y:S01]  /*0b10*/  @P1 LDG.E.EL.U16 R86, desc[UR6][R42.64] ;  /* 0x000000062a561981 */ /* 0x0000a2000c2e1500 */
[----:B------:R-:W-:-:S04]  /*0b20*/  SHF.R.S32.HI R0, RZ, 0x1, R0 ;  /* 0x00000001ff007819 */ /* 0x000fc80000011400 */
[----:B------:R-:W-:Y:S01]  /*0b30*/  PRMT R4, R0, 0x9910, RZ ;  /* 0x0000991000047816 */ /* 0x000fe200000000ff */
[----:B------:R-:W-:-:S04]  /*0b40*/  IMAD R15, R25, -0x38, R15 ;  /* 0xffffffc8190f7824 */ /* 0x000fc800078e020f */
[----:B------:R-:W-:Y:S01]  /*0b50*/  IMAD.SHL.U32 R4, R4, 0x2, RZ ;  /* 0x0000000204047824 */ /* 0x000fe200078e00ff */
[----:B------:R-:W-:Y:S01]  /*0b60*/  LOP3.LUT R0, R15, 0x80, RZ, 0xc0, !PT ;  /* 0x000000800f007812 */ /* 0x000fe200078ec0ff */
[----:B------:R-:W1:Y:S03]  /*0b70*/  I2F.F64 R28, UR4 ;  /* 0x00000004001c7d12 */ /* 0x000e660008201c00 */
[----:B------:R-:W-:-:S05]  /*0b80*/  LEA.HI R0, R0, R15, RZ, 0x19 ;  /* 0x0000000f00007211 */ /* 0x000fca00078fc8ff */
[----:B------:R-:W3:Y:S01]  /*0b90*/  I2F.F64 R82, R4 ;  /* 0x0000000400527312 */ /* 0x000ee20000201c00 */
[----:B------:R-:W-:Y:S01]  /*0ba0*/  PRMT R0, R0, 0x8880, RZ ;  /* 0x0000888000007816 */ /* 0x000fe200000000ff */
[----:B------:R-:W-:Y:S01]  /*0bb0*/  UMOV UR4, 0x92492492 ;  /* 0x9249249200047882 */ /* 0x000fe20000000000 */
[----:B------:R-:W-:Y:S02]  /*0bc0*/  UMOV UR5, 0x3f924924 ;  /* 0x3f92492400057882 */ /* 0x000fe40000000000 */
[----:B------:R-:W-:Y:S01]  /*0bd0*/  SHF.R.S32.HI R0, RZ, 0x1, R0 ;  /* 0x00000001ff007819 */ /* 0x000fe20000011400 */
[----:B-1----:R-:W-:-:S03]  /*0be0*/  DADD R38, -RZ, |R28| ;  /* 0x00000000ff267229 */ /* 0x002fc6000000051c */
[----:B------:R-:W-:Y:S01]  /*0bf0*/  PRMT R84, R0, 0x9910, RZ ;  /* 0x0000991000547816 */ /* 0x000fe200000000ff */
[----:B------:R-:W-:Y:S01]  /*0c00*/  IMAD R14, R24, -0x38, R13 ;  /* 0xffffffc8180e7824 */ /* 0x000fe200078e020d */
[----:B---3--:R-:W-:Y:S01]  /*0c10*/  DMUL R82, R82, UR4 ;  /* 0x0000000452527c28 */ /* 0x008fe20008000000 */
[----:B------:R-:W-:Y:S02]  /*0c20*/  IMAD R13, R23, -0x38, R37 ;  /* 0xffffffc8170d7824 */ /* 0x000fe400078e0225 */
[----:B------:R-:W-:-:S03]  /*0c30*/  IMAD.SHL.U32 R84, R84, 0x2, RZ ;  /* 0x0000000254547824 */ /* 0x000fc600078e00ff */
[----:B------:R-:W-:Y:S01]  /*0c40*/  LOP3.LUT R0, R13, 0x80, RZ, 0xc0, !PT ;  /* 0x000000800d007812 */ /* 0x000fe200078ec0ff */
[----:B------:R-:W-:-:S03]  /*0c50*/  IMAD.MOV.U32 R48, RZ, RZ, R39 ;  /* 0x000000ffff307224 */ /* 0x000fc600078e0027 */
[----:B------:R-:W-:Y:S01]  /*0c60*/  SHF.R.U32.HI R4, RZ, 0x14, R83 ;  /* 0x00000014ff047819 */ /* 0x000fe20000011653 */
[----:B------:R-:W1:Y:S01]  /*0c70*/  I2F.F64 R84, R84 ;  /* 0x0000005400547312 */ /* 0x000e620000201c00 */
[----:B------:R-:W-:Y:S02]  /*0c80*/  LOP3.LUT R39, R14, 0x80, RZ, 0xc0, !PT ;  /* 0x000000800e277812 */ /* 0x000fe400078ec0ff */
[----:B------:R-:W-:Y:S02]  /*0c90*/  SGXT.U32 R4, R4, 0xb ;  /* 0x0000000b0404781a */ /* 0x000fe40000000000 */
[----:B------:R-:W-:Y:S02]  /*0ca0*/  LEA.HI R37, R0, R13, RZ, 0x19 ;  /* 0x0000000d00257211 */ /* 0x000fe400078fc8ff */
[----:B------:R-:W-:Y:S02]  /*0cb0*/  P2R R213, PR, RZ, 0x8 ;  /* 0x00000008ffd57803 */ /* 0x000fe40000000000 */
[----:B------:R-:W-:-:S02]  /*0cc0*/  ISETP.GE.AND P3, PT, R20, UR8, PT ;  /* 0x0000000814007c0c */ /* 0x000fc4000bf66270 */
[----:B------:R-:W-:Y:S02]  /*0cd0*/  ISETP.GE.AND P2, PT, R21, UR8, PT ;  /* 0x0000000815007c0c */ /* 0x000fe4000bf46270 */
[----:B------:R-:W-:Y:S01]  /*0ce0*/  LEA.HI R39, R39, R14, RZ, 0x19 ;  /* 0x0000000e27277211 */ /* 0x000fe200078fc8ff */
[----:B0-----:R-:W-:Y:S01]  /*0cf0*/  VIADD R43, R4, 0xfffffc0c ;  /* 0xfffffc0c042b7836 */ /* 0x001fe20000000000 */
[----:B------:R-:W-:Y:S01]  /*0d00*/  P2R R70, PR, RZ, 0x8 ;  /* 0x00000008ff467803 */ /* 0x000fe20000000000 */
[----:B------:R-:W-:Y:S01]  /*0d10*/  IMAD R146, R22, -0x38, R31 ;  /* 0xffffffc816927824 */ /* 0x000fe200078e021f */
[----:B------:R-:W-:Y:S02]  /*0d20*/  P2R R66, PR, RZ, 0x4 ;  /* 0x00000004ff427803 */ /* 0x000fe40000000000 */
[----:B------:R-:W-:Y:S02]  /*0d30*/  PRMT R39, R39, 0x8880, RZ ;  /* 0x0000888027277816 */ /* 0x000fe400000000ff */
[----:B------:R-:W-:-:S02]  /*0d40*/  ISETP.GE.AND P3, PT, R23, UR8, PT ;  /* 0x0000000817007c0c */ /* 0x000fc4000bf66270 */
[----:B------:R-:W-:Y:S01]  /*0d50*/  ISETP.GE.AND P2, PT, R24, UR8, PT ;  /* 0x0000000818007c0c */ /* 0x000fe2000bf46270 */
[----:B------:R-:W-:Y:S01]  /*0d60*/  BSSY B0, `(.L_x_0) ;  /* 0x0000019000007945 */ /* 0x000fe20003800000 */
[----:B------:R-:W-:Y:S01]  /*0d70*/  P2R R214, PR, RZ, 0x1 ;  /* 0x00000001ffd67803 */ /* 0x000fe20000000000 */
[----:B------:R-:W-:Y:S01]  /*0d80*/  IMAD.MOV.U32 R56, RZ, RZ, R38 ;  /* 0x000000ffff387224 */ /* 0x000fe200078e0026 */
[----:B------:R-:W-:Y:S01]  /*0d90*/  ISETP.NE.AND P0, PT, R12, RZ, PT ;  /* 0x000000ff0c00720c */ /* 0x000fe20003f05270 */
[----:B------:R-:W-:Y:S01]  /*0da0*/  IMAD R12, R21, -0x38, R47 ;  /* 0xffffffc8150c7824 */ /* 0x000fe200078e022f */
[--C-:B------:R-:W-:Y:S01]  /*0db0*/  SHF.L.U64.HI R42, R82, R43, R83.reuse ;  /* 0x0000002b522a7219 */ /* 0x100fe20000010253 */
[----:B------:R-:W-:Y:S01]  /*0dc0*/  IMAD.MOV.U32 R50, RZ, RZ, R82 ;  /* 0x000000ffff327224 */ /* 0x000fe200078e0052 */
[----:B------:R-:W-:Y:S01]  /*0dd0*/  P2R R212, PR, RZ, 0x40 ;  /* 0x00000040ffd47803 */ /* 0x000fe20000000000 */
[----:B------:R-:W-:Y:S01]  /*0de0*/  IMAD.MOV.U32 R51, RZ, RZ, R83 ;  /* 0x000000ffff337224 */ /* 0x000fe200078e0053 */
[----:B------:R-:W-:-:S02]  /*0df0*/  P2R R211, PR, RZ, 0x20 ;  /* 0x00000020ffd37803 */ /* 0x000fc40000000000 */
[----:B------:R-:W-:Y:S02]  /*0e00*/  P2R R210, PR, RZ, 0x10 ;  /* 0x00000010ffd27803 */ /* 0x000fe40000000000 */
[----:B------:R-:W-:Y:S02]  /*0e10*/  LOP3.LUT R38, R146, 0x80, RZ, 0xc0, !PT ;  /* 0x0000008092267812 */ /* 0x000fe400078ec0ff */
[----:B------:R-:W-:Y:S02]  /*0e20*/  SHF.R.S32.HI R39, RZ, 0x1, R39 ;  /* 0x00000001ff277819 */ /* 0x000fe40000011427 */
[----:B------:R-:W-:Y:S02]  /*0e30*/  SHF.L.U32 R43, R82, R43, RZ ;  /* 0x0000002b522b7219 */ /* 0x000fe400000006ff */
[----:B------:R-:W-:Y:S02]  /*0e40*/  P2R R8, PR, RZ, 0x8 ;  /* 0x00000008ff087803 */ /* 0x000fe40000000000 */
[----:B------:R-:W-:-:S02]  /*0e50*/  MOV R6, 0xef0 ;  /* 0x00000ef000067802 */ /* 0x000fc40000000f00 */
[----:B------:R-:W-:Y:S02]  /*0e60*/  P2R R31, PR, RZ, 0x4 ;  /* 0x00000004ff1f7803 */ /* 0x000fe40000000000 */
[----:B--2---:R-:W-:Y:S02]  /*0e70*/  SEL R86, R86, RZ, P1 ;  /* 0x000000ff56567207 */ /* 0x004fe40000800000 */
[----:B------:R-:W-:-:S04]  /*0e80*/  ISETP.GE.AND P1, PT, R17, UR8, PT ;  /* 0x0000000811007c0c */ /* 0x000fc8000bf26270 */
[----:B------:R-:W-:Y:S02]  /*0e90*/  P2R R0, PR, RZ, 0x2 ;  /* 0x00000002ff007803 */ /* 0x000fe40000000000 */
[----:B------:R-:W-:-:S04]  /*0ea0*/  ISETP.GE.AND P1, PT, R22, UR8, PT ;  /* 0x0000000816007c0c */ /* 0x000fc8000bf26270 */
[----:B------:R-:W-:Y:S02]  /*0eb0*/  P2R R54, PR, RZ, 0x2 ;  /* 0x00000002ff367803 */ /* 0x000fe40000000000 */
[----:B------:R-:W-:-:S04]  /*0ec0*/  ISETP.GE.AND P1, PT, R25, UR8, PT ;  /* 0x0000000819007c0c */ /* 0x000fc8000bf26270 */
[----:B-1----:R-:W-:-:S09]  /*0ed0*/  P2R R4, PR, RZ, 0x2 ;  /* 0x00000002ff047803 */ /* 0x002fd20000000000 */
[----:B------:R-:W-:Y:S05]  /*0ee0*/  CALL.REL.NOINC `($triton_$__internal_accurate_pow) ;  /* 0x0000008400f07944 */ /* 0x000fea0003c00000 */
[----:B------:R-:W-:Y:S05]  /*0ef0*/  BSYNC B0 ;  /* 0x0000000000007941 */ /* 0x000fea0003800000 */
.L_x_0:
[----:B------:R-:W0:Y:S01]  /*0f00*/  LDC R46, c[0x0][0x238] ;  /* 0x00008e00ff2e7b82 */ /* 0x000e220000000800 */
[----:B------:R-:W-:Y:S02]  /*0f10*/  ISETP.GE.AND P1, PT, R29, RZ, PT ;  /* 0x000000ff1d00720c */ /* 0x000fe40003f26270 */
[----:B0-----:R-:W-:-:S13]  /*0f20*/  ISETP.NE.AND P2, PT, R46, RZ, PT ;  /* 0x000000ff2e00720c */ /* 0x001fda0003f45270 */
[----:B------:R-:W-:Y:S05]  /*0f30*/  @P2 BRA `(.L_x_1) ;  /* 0x0000000000202947 */ /* 0x000fea0003800000 */
[----:B------:R-:W-:-:S04]  /*0f40*/  ISETP.NE.U32.AND P3, PT, R43, RZ, PT ;  /* 0x000000ff2b00720c */ /* 0x000fc80003f65070 */
[----:B------:R-:W-:Y:S01]  /*0f50*/  ISETP.NE.AND.EX P3, PT, R42, -0x80000000, PT, P3 ;  /* 0x800000002a00780c */ /* 0x000fe20003f65330 */
[----:B------:R-:W-:-:S12]  /*0f60*/  IMAD.MOV.U32 R42, RZ, RZ, RZ ;  /* 0x000000ffff2a7224 */ /* 0x000fd800078e00ff */
[----:B------:R-:W-:Y:S01]  /*0f70*/  DSETP.NEU.AND P4, PT, |R82|, 0.5, !P3 ;  /* 0x3fe000005200742a */ /* 0x000fe20005f8d200 */
[----:B------:R-:W-:-:S05]  /*0f80*/  ISETP.GE.AND P3, PT, R83, RZ, PT ;  /* 0x000000ff5300720c */ /* 0x000fca0003f66270 */
[----:B------:R-:W-:-:S08]  /*0f90*/  SEL R43, R29, RZ, P4 ;  /* 0x000000ff1d2b7207 */ /* 0x000fd00002000000 */
[----:B------:R-:W-:Y:S01]  /*0fa0*/  @!P3 LOP3.LUT R43, R43, 0x7ff00000, RZ, 0xfc, !PT ;  /* 0x7ff000002b2bb812 */ /* 0x000fe200078efcff */
[----:B------:R-:W-:Y:S06]  /*0fb0*/  BRA `(.L_x_2) ;  /* 0x00000000002c7947 */ /* 0x000fec0003800000 */
.L_x_1:
[----:B------:R-:W0:Y:S01]  /*0fc0*/  FRND.F64.TRUNC R44, R82 ;  /* 0x00000052002c7313 */ /* 0x000e22000030d800 */
[----:B------:R-:W-:Y:S02]  /*0fd0*/  ISETP.NE.U32.AND P4, PT, R43, RZ, PT ;  /* 0x000000ff2b00720c */ /* 0x000fe40003f85070 */
[----:B------:R-:W-:Y:S02]  /*0fe0*/  LOP3.LUT R6, R60, 0x80000000, RZ, 0x3c, !PT ;  /* 0x800000003c067812 */ /* 0x000fe400078e3cff */
[----:B------:R-:W-:-:S04]  /*0ff0*/  ISETP.NE.AND.EX P4, PT, R42, -0x80000000, PT, P4 ;  /* 0x800000002a00780c */ /* 0x000fc80003f85340 */
[----:B------:R-:W-:Y:S02]  /*1000*/  @!P1 FSEL R60, R6, R60, !P4 ;  /* 0x0000003c063c9208 */ /* 0x000fe40006000000 */
[----:B------:R-:W-:Y:S01]  /*1010*/  PLOP3.LUT P4, PT, P4, PT, PT, 0x8, 0x0 ;  /* 0x000000000000781c */ /* 0x000fe2000278e170 */
[----:B0-----:R-:W-:-:S06]  /*1020*/  DSETP.NEU.AND P3, PT, R44, R82, PT ;  /* 0x000000522c00722a */ /* 0x001fcc0003f6d000 */
[----:B------:R-:W-:Y:S02]  /*1030*/  @!P1 FSEL R48, R48, RZ, !P3 ;  /* 0x000000ff30309208 */ /* 0x000fe40005800000 */
[----:B------:R-:W-:-:S03]  /*1040*/  @!P1 FSEL R60, R60, -QNAN , !P3 ;  /* 0xfff800003c3c9808 */ /* 0x000fc60005800000 */
[----:B------:R-:W-:Y:S02]  /*1050*/  IMAD.MOV.U32 R42, RZ, RZ, R48 ;  /* 0x000000ffff2a7224 */ /* 0x000fe400078e0030 */
[----:B------:R-:W-:-:S07]  /*1060*/  IMAD.MOV.U32 R43, RZ, RZ, R60 ;  /* 0x000000ffff2b7224 */ /* 0x000fce00078e003c */
.L_x_2:
[----:B------:R-:W-:Y:S01]  /*1070*/  DADD R44, R28, R82 ;  /* 0x000000001c2c7229 */ /* 0x000fe20000000052 */
[----:B------:R-:W-:Y:S01]  /*1080*/  PRMT R90, R39, 0x9910, RZ ;  /* 0x00009910275a7816 */ /* 0x000fe200000000ff */
[----:B------:R-:W-:Y:S01]  /*1090*/  UMOV UR4, 0x92492492 ;  /* 0x9249249200047882 */ /* 0x000fe20000000000 */
[----:B------:R-:W-:Y:S01]  /*10a0*/  UMOV UR5, 0x3f924924 ;  /* 0x3f92492400057882 */ /* 0x000fe20000000000 */
[----:B------:R-:W-:Y:S01]  /*10b0*/  BSSY B0, `(.L_x_3) ;  /* 0x0000029000007945 */ /* 0x000fe20003800000 */
[----:B------:R-:W-:Y:S01]  /*10c0*/  DMUL R84, R84, UR4 ;  /* 0x0000000454547c28 */ /* 0x000fe20008000000 */
[----:B------:R-:W-:Y:S01]  /*10d0*/  IMAD.MOV.U32 R80, RZ, RZ, R42 ;  /* 0x000000ffff507224 */ /* 0x000fe200078e002a */
[----:B------:R-:W-:Y:S01]  /*10e0*/  DSETP.NAN.AND P3, PT, |R28|, |R28|, PT ;  /* 0x4000001c1c00722a */ /* 0x000fe20003f68200 */
[----:B------:R-:W-:Y:S02]  /*10f0*/  IMAD.MOV.U32 R81, RZ, RZ, R43 ;  /* 0x000000ffff517224 */ /* 0x000fe400078e002b */
[----:B------:R-:W-:Y:S01]  /*1100*/  LOP3.LUT R6, R45, 0x7ff00000, RZ, 0xc0, !PT ;  /* 0x7ff000002d067812 */ /* 0x000fe200078ec0ff */
[----:B------:R-:W-:-:S03]  /*1110*/  IMAD.SHL.U32 R90, R90, 0x2, RZ ;  /* 0x000000025a5a7824 */ /* 0x000fc600078e00ff */
[----:B------:R-:W-:-:S13]  /*1120*/  ISETP.NE.AND P5, PT, R6, 0x7ff00000, PT ;  /* 0x7ff000000600780c */ /* 0x000fda0003fa5270 */
[----:B------:R-:W-:Y:S05]  /*1130*/  @P5 BRA `(.L_x_4) ;  /* 0x0000000000805947 */ /* 0x000fea0003800000 */
[----:B------:R-:W-:Y:S02]  /*1140*/  IMAD.MOV.U32 R80, RZ, RZ, R44 ;  /* 0x000000ffff507224 */ /* 0x000fe400078e002c */
[----:B------:R-:W-:Y:S01]  /*1150*/  IMAD.MOV.U32 R81, RZ, RZ, R45 ;  /* 0x000000ffff517224 */ /* 0x000fe200078e002d */
[----:B------:R-:W-:Y:S06]  /*1160*/  @P3 BRA `(.L_x_4) ;  /* 0x0000000000743947 */ /* 0x000fec0003800000 */
[----:B------:R-:W-:Y:S01]  /*1170*/  DSETP.NAN.AND P5, PT, |R82|, |R82|, PT ;  /* 0x400000525200722a */ /* 0x000fe20003fa8200 */
[----:B------:R-:W-:Y:S02]  /*1180*/  IMAD.MOV.U32 R80, RZ, RZ, R44 ;  /* 0x000000ffff507224 */ /* 0x000fe400078e002c */
[----:B------:R-:W-:-:S11]  /*1190*/  IMAD.MOV.U32 R81, RZ, RZ, R45 ;  /* 0x000000ffff517224 */ /* 0x000fd600078e002d */
[----:B------:R-:W-:Y:S05]  /*11a0*/  @P5 BRA `(.L_x_4) ;  /* 0x0000000000645947 */ /* 0x000fea0003800000 */
[----:B------:R-:W-:Y:S02]  /*11b0*/  LOP3.LUT R39, R83, 0x7fffffff, RZ, 0xc0, !PT ;  /* 0x7fffffff53277812 */ /* 0x000fe400078ec0ff */
[----:B------:R-:W-:-:S04]  /*11c0*/  ISETP.NE.AND P5, PT, R82, RZ, PT ;  /* 0x000000ff5200720c */ /* 0x000fc80003fa5270 */
[----:B------:R-:W-:-:S13]  /*11d0*/  ISETP.EQ.AND P5, PT, R39, 0x7ff00000, !P5 ;  /* 0x7ff000002700780c */ /* 0x000fda0006fa2270 */
[----:B------:R-:W-:Y:S05]  /*11e0*/  @!P5 BRA `(.L_x_5) ;  /* 0x000000000020d947 */ /* 0x000fea0003800000 */
[----:B------:R-:W-:-:S06]  /*11f0*/  DSETP.GT.AND P4, PT, |R28|, 1, PT ;  /* 0x3ff000001c00742a */ /* 0x000fcc0003f84200 */
[----:B------:R-:W-:Y:S02]  /*1200*/  SEL R80, RZ, 0x7ff00000, !P4 ;  /* 0x7ff00000ff507807 */ /* 0x000fe40006000000 */
[----:B------:R-:W-:-:S13]  /*1210*/  ISETP.GE.AND P4, PT, R83, RZ, PT ;  /* 0x000000ff5300720c */ /* 0x000fda0003f86270 */
[----:B------:R-:W-:Y:S02]  /*1220*/  @!P4 LOP3.LUT R80, R80, 0x7ff00000, RZ, 0x3c, !PT ;  /* 0x7ff000005050c812 */ /* 0x000fe400078e3cff */
[----:B------:R-:W-:-:S04]  /*1230*/  ISETP.NE.AND P4, PT, R46, -0x1, PT ;  /* 0xffffffff2e00780c */ /* 0x000fc80003f85270 */
[----:B------:R-:W-:Y:S01]  /*1240*/  SEL R81, R80, 0x3ff00000, P4 ;  /* 0x3ff0000050517807 */ /* 0x000fe20002000000 */
[----:B------:R-:W-:Y:S01]  /*1250*/  IMAD.MOV.U32 R80, RZ, RZ, RZ ;  /* 0x000000ffff507224 */ /* 0x000fe200078e00ff */
[----:B------:R-:W-:Y:S07]  /*1260*/  BRA `(.L_x_4) ;  /* 0x0000000000347947 */ /* 0x000fee0003800000 */
.L_x_5:
[----:B------:R-:W-:Y:S01]  /*1270*/  LOP3.LUT R6, R29, 0x7fffffff, RZ, 0xc0, !PT ;  /* 0x7fffffff1d067812 */ /* 0x000fe200078ec0ff */
[----:B------:R-:W-:Y:S01]  /*1280*/  IMAD.MOV.U32 R80, RZ, RZ, R42 ;  /* 0x000000ffff507224 */ /* 0x000fe200078e002a */
[----:B------:R-:W-:Y:S01]  /*1290*/  ISETP.NE.AND P5, PT, R28, RZ, PT ;  /* 0x000000ff1c00720c */ /* 0x000fe20003fa5270 */
[----:B------:R-:W-:-:S03]  /*12a0*/  IMAD.MOV.U32 R81, RZ, RZ, R43 ;  /* 0x000000ffff517224 */ /* 0x000fc600078e002b */
[----:B------:R-:W-:-:S13]  /*12b0*/  ISETP.EQ.AND P5, PT, R6, 0x7ff00000, !P5 ;  /* 0x7ff000000600780c */ /* 0x000fda0006fa2270 */
[----:B------:R-:W-:Y:S05]  /*12c0*/  @!P5 BRA `(.L_x_4) ;  /* 0x00000000001cd947 */ /* 0x000fea0003800000 */
[----:B------:R-:W-:Y:S01]  /*12d0*/  ISETP.GE.AND P5, PT, R83, RZ, PT ;  /* 0x000000ff5300720c */ /* 0x000fe20003fa6270 */
[----:B------:R-:W-:-:S03]  /*12e0*/  IMAD.MOV.U32 R80, RZ, RZ, RZ ;  /* 0x000000ffff507224 */ /* 0x000fc600078e00ff */
[----:B------:R-:W-:Y:S02]  /*12f0*/  SEL R81, RZ, 0x7ff00000, !P5 ;  /* 0x7ff00000ff517807 */ /* 0x000fe40006800000 */
[----:B------:R-:W-:-:S03]  /*1300*/  ISETP.NE.AND P5, PT, R39, 0x3fe00000, PT ;  /* 0x3fe000002700780c */ /* 0x000fc60003fa5270 */
[----:B------:R-:W-:-:S05]  /*1310*/  VIADD R6, R81, 0x80000000 ;  /* 0x8000000051067836 */ /* 0x000fca0000000000 */
[----:B------:R-:W-:-:S04]  /*1320*/  SEL R6, R6, R81, P5 ;  /* 0x0000005106067207 */ /* 0x000fc80002800000 */
[----:B------:R-:W-:-:S07]  /*1330*/  @!P1 SEL R81, R6, R81, P4 ;  /* 0x0000005106519207 */ /* 0x000fce0002000000 */
.L_x_4:
[----:B------:R-:W-:Y:S05]  /*1340*/  BSYNC B0 ;  /* 0x0000000000007941 */ /* 0x000fea0003800000 */
.L_x_3:
[----:B------:R-:W-:Y:S01]  /*1350*/  DADD R42, -RZ, |R28| ;  /* 0x00000000ff2a7229 */ /* 0x000fe2000000051c */
[----:B------:R-:W-:Y:S01]  /*1360*/  SHF.R.U32.HI R6, RZ, 0x14, R85 ;  /* 0x00000014ff067819 */ /* 0x000fe20000011655 */
[----:B------:R-:W0:Y:S01]  /*1370*/  I2F.F64 R90, R90 ;  /* 0x0000005a005a7312 */ /* 0x000e220000201c00 */
[----:B------:R-:W-:Y:S01]  /*1380*/  PRMT R10, R37, 0x8880, RZ ;  /* 0x00008880250a7816 */ /* 0x000fe200000000ff */
[----:B------:R-:W-:Y:S01]  /*1390*/  BSSY B0, `(.L_x_6) ;  /* 0x000000f000007945 */ /* 0x000fe20003800000 */
[----:B------:R-:W-:Y:S01]  /*13a0*/  SGXT.U32 R6, R6, 0xb ;  /* 0x0000000b0606781a */ /* 0x000fe20000000000 */
[----:B------:R-:W-:Y:S01]  /*13b0*/  IMAD R11, R20, -0x38, R11 ;  /* 0xffffffc8140b7824 */ /* 0x000fe200078e020b */
[----:B------:R-:W-:Y:S01]  /*13c0*/  LEA.HI R38, R38, R146, RZ, 0x19 ;  /* 0x0000009226267211 */ /* 0x000fe200078fc8ff */
[----:B------:R-:W-:Y:S01]  /*13d0*/  IMAD.MOV.U32 R50, RZ, RZ, R84 ;  /* 0x000000ffff327224 */ /* 0x000fe200078e0054 */
[----:B------:R-:W-:Y:S01]  /*13e0*/  LOP3.LUT R37, R12, 0x80, RZ, 0xc0, !PT ;  /* 0x000000800c257812 */ /* 0x000fe200078ec0ff */
[----:B------:R-:W-:Y:S01]  /*13f0*/  IMAD.MOV.U32 R48, RZ, RZ, R43 ;  /* 0x000000ffff307224 */ /* 0x000fe200078e002b */
[----:B------:R-:W-:Y:S01]  /*1400*/  SHF.R.S32.HI R10, RZ, 0x1, R10 ;  /* 0x00000001ff0a7819 */ /* 0x000fe2000001140a */
[----:B------:R-:W-:Y:S01]  /*1410*/  VIADD R43, R6, 0xfffffc0c ;  /* 0xfffffc0c062b7836 */ /* 0x000fe20000000000 */
[----:B------:R-:W-:Y:S01]  /*1420*/  MOV R6, 0x1480 ;  /* 0x0000148000067802 */ /* 0x000fe20000000f00 */
[----:B------:R-:W-:-:S02]  /*1430*/  IMAD.MOV.U32 R56, RZ, RZ, R42 ;  /* 0x000000ffff387224 */ /* 0x000fc400078e002a */
[--C-:B------:R-:W-:Y:S01]  /*1440*/  IMAD.MOV.U32 R51, RZ, RZ, R85.reuse ;  /* 0x000000ffff337224 */ /* 0x100fe200078e0055 */
[CC--:B------:R-:W-:Y:S02]  /*1450*/  SHF.L.U64.HI R39, R84.reuse, R43.reuse, R85 ;  /* 0x0000002b54277219 */ /* 0x0c0fe40000010255 */
[----:B0-----:R-:W-:-:S07]  /*1460*/  SHF.L.U32 R42, R84, R43, RZ ;  /* 0x0000002b542a7219 */ /* 0x001fce00000006ff */
[----:B------:R-:W-:Y:S05]  /*1470*/  CALL.REL.NOINC `($triton_$__internal_accurate_pow) ;  /* 0x00000080008c7944 */ /* 0x000fea0003c00000 */
[----:B------:R-:W-:Y:S05]  /*1480*/  BSYNC B0 ;  /* 0x0000000000007941 */ /* 0x000fea0003800000 */
.L_x_6:
[----:B------:R-:W-:Y:S01]  /*1490*/  IMAD.MOV.U32 R43, RZ, RZ, R60 ;  /* 0x000000ffff2b7224 */ /* 0x000fe200078e003c */
[----:B------:R-:W-:Y:S06]  /*14a0*/  @P2 BRA `(.L_x_7) ;  /* 0x0000000000202947 */ /* 0x000fec0003800000 */
[----:B------:R-:W-:Y:S01]  /*14b0*/  ISETP.NE.U32.AND P4, PT, R42, RZ, PT ;  /* 0x000000ff2a00720c */ /* 0x000fe20003f85070 */
[----:B------:R-:W-:Y:S01]  /*14c0*/  IMAD.MOV.U32 R42, RZ, RZ, RZ ;  /* 0x000000ffff2a7224 */ /* 0x000fe200078e00ff */
[----:B------:R-:W-:Y:S02]  /*14d0*/  ISETP.GE.AND P5, PT, R85, RZ, PT ;  /* 0x000000ff5500720c */ /* 0x000fe40003fa6270 */
[----:B------:R-:W-:-:S13]  /*14e0*/  ISETP.NE.AND.EX P4, PT, R39, -0x80000000, PT, P4 ;  /* 0x800000002700780c */ /* 0x000fda0003f85340 */
[----:B------:R-:W-:-:S06]  /*14f0*/  DSETP.NEU.AND P4, PT, |R84|, 0.5, !P4 ;  /* 0x3fe000005400742a */ /* 0x000fcc000678d200 */
[----:B------:R-:W-:-:S04]  /*1500*/  SEL R43, R29, RZ, P4 ;  /* 0x000000ff1d2b7207 */ /* 0x000fc80002000000 */
[----:B------:R-:W-:Y:S01]  /*1510*/  @!P5 LOP3.LUT R43, R43, 0x7ff00000, RZ, 0xfc, !PT ;  /* 0x7ff000002b2bd812 */ /* 0x000fe200078efcff */
[----:B------:R-:W-:Y:S06]  /*1520*/  BRA `(.L_x_8) ;  /* 0x0000000000287947 */ /* 0x000fec0003800000 */
.L_x_7:
        /* <DEDUP_REMOVED lines=9> */
[----:B------:R-:W-:-:S07]  /*15c0*/  IMAD.MOV.U32 R42, RZ, RZ, R48 ;  /* 0x000000ffff2a7224 */ /* 0x000fce00078e0030 */
.L_x_8:
[----:B------:R-:W-:Y:S01]  /*15d0*/  DADD R46, R28, R84 ;  /* 0x000000001c2e7229 */ /* 0x000fe20000000054 */
[----:B------:R-:W-:Y:S01]  /*15e0*/  PRMT R100, R10, 0x9910, RZ ;  /* 0x000099100a647816 */ /* 0x000fe200000000ff */
[----:B------:R-:W-:Y:S01]  /*15f0*/  UMOV UR4, 0x92492492 ;  /* 0x9249249200047882 */ /* 0x000fe20000000000 */
[----:B------:R-:W-:Y:S01]  /*1600*/  UMOV UR5, 0x3f924924 ;  /* 0x3f92492400057882 */ /* 0x000fe20000000000 */
[----:B------:R-:W-:Y:S01]  /*1610*/  BSSY B0, `(.L_x_9) ;  /* 0x0000029000007945 */ /* 0x000fe20003800000 */
[----:B------:R-:W-:Y:S01]  /*1620*/  DMUL R90, R90, UR4 ;  /* 0x000000045a5a7c28 */ /* 0x000fe20008000000 */
[----:B------:R-:W-:Y:S02]  /*1630*/  IMAD.MOV.U32 R44, RZ, RZ, R42 ;  /* 0x000000ffff2c7224 */ /* 0x000fe400078e002a */
        /* <DEDUP_REMOVED lines=16> */
[----:B------:R-:W0:Y:S01]  /*1740*/  LDC R6, c[0x0][0x238] ;  /* 0x00008e00ff067b82 */ /* 0x000e220000000800 */
[----:B------:R-:W-:-:S06]  /*1750*/  DSETP.GT.AND P4, PT, |R28|, 1, PT ;  /* 0x3ff000001c00742a */ /* 0x000fcc0003f84200 */
[----:B------:R-:W-:Y:S02]  /*1760*/  SEL R44, RZ, 0x7ff00000, !P4 ;  /* 0x7ff00000ff2c7807 */ /* 0x000fe40006000000 */
[----:B------:R-:W-:-:S13]  /*1770*/  ISETP.GE.AND P4, PT, R85, RZ, PT ;  /* 0x000000ff5500720c */ /* 0x000fda0003f86270 */
[----:B------:R-:W-:Y:S02]  /*1780*/  @!P4 LOP3.LUT R44, R44, 0x7ff00000, RZ, 0x3c, !PT ;  /* 0x7ff000002c2cc812 */ /* 0x000fe400078e3cff */
[----:B0-----:R-:W-:-:S04]  /*1790*/  ISETP.NE.AND P4, PT, R6, -0x1, PT ;  /* 0xffffffff0600780c */ /* 0x001fc80003f85270 */
[----:B------:R-:W-:Y:S01]  /*17a0*/  SEL R45, R44, 0x3ff00000, P4 ;  /* 0x3ff000002c2d7807 */ /* 0x000fe20002000000 */
[----:B------:R-:W-:Y:S01]  /*17b0*/  IMAD.MOV.U32 R44, RZ, RZ, RZ ;  /* 0x000000ffff2c7224 */ /* 0x000fe200078e00ff */
[----:B------:R-:W-:Y:S07]  /*17c0*/  BRA `(.L_x_10) ;  /* 0x0000000000347947 */ /* 0x000fee0003800000 */
.L_x_11:
        /* <DEDUP_REMOVED lines=13> */
.L_x_10:
[----:B------:R-:W-:Y:S05]  /*18a0*/  BSYNC B0 ;  /* 0x0000000000007941 */ /* 0x000fea0003800000 */
.L_x_9:
[----:B------:R-:W-:Y:S01]  /*18b0*/  SHF.R.U32.HI R6, RZ, 0x14, R91 ;  /* 0x00000014ff067819 */ /* 0x000fe2000001165b */
[----:B------:R-:W0:Y:S01]  /*18c0*/  I2F.F64 R100, R100 ;  /* 0x0000006400647312 */ /* 0x000e220000201c00 */
[----:B------:R-:W-:Y:S01]  /*18d0*/  DADD R42, -RZ, |R28| ;  /* 0x00000000ff2a7229 */ /* 0x000fe2000000051c */
[----:B------:R-:W-:Y:S01]  /*18e0*/  IMAD R10, R17, -0x38, R41 ;  /* 0xffffffc8110a7824 */ /* 0x000fe200078e0229 */
[----:B------:R-:W-:Y:S01]  /*18f0*/  SGXT.U32 R6, R6, 0xb ;  /* 0x0000000b0606781a */ /* 0x000fe20000000000 */
[----:B------:R-:W-:Y:S01]  /*1900*/  BSSY B0, `(.L_x_12) ;  /* 0x000000e000007945 */ /* 0x000fe20003800000 */
[----:B------:R-:W-:Y:S01]  /*1910*/  PRMT R39, R38, 0x8880, RZ ;  /* 0x0000888026277816 */ /* 0x000fe200000000ff */
[----:B------:R-:W-:Y:S01]  /*1920*/  IMAD.MOV.U32 R50, RZ, RZ, R90 ;  /* 0x000000ffff327224 */ /* 0x000fe200078e005a */
[----:B------:R-:W-:Y:S01]  /*1930*/  LEA.HI R37, R37, R12, RZ, 0x19 ;  /* 0x0000000c25257211 */ /* 0x000fe200078fc8ff */
[----:B------:R-:W-:Y:S01]  /*1940*/  VIADD R41, R6, 0xfffffc0c ;  /* 0xfffffc0c06297836 */ /* 0x000fe20000000000 */
[----:B------:R-:W-:Y:S01]  /*1950*/  LOP3.LUT R38, R11, 0x80, RZ, 0xc0, !PT ;  /* 0x000000800b267812 */ /* 0x000fe200078ec0ff */
[----:B------:R-:W-:Y:S01]  /*1960*/  IMAD.MOV.U32 R51, RZ, RZ, R91 ;  /* 0x000000ffff337224 */ /* 0x000fe200078e005b */
[----:B------:R-:W-:Y:S01]  /*1970*/  SHF.R.S32.HI R39, RZ, 0x1, R39 ;  /* 0x00000001ff277819 */ /* 0x000fe20000011427 */
[----:B------:R-:W-:Y:S01]  /*1980*/  IMAD.MOV.U32 R56, RZ, RZ, R42 ;  /* 0x000000ffff387224 */ /* 0x000fe200078e002a */
[CC--:B------:R-:W-:Y:S01]  /*1990*/  SHF.L.U64.HI R40, R90.reuse, R41.reuse, R91 ;  /* 0x000000295a287219 */ /* 0x0c0fe2000001025b */
[----:B------:R-:W-:Y:S01]  /*19a0*/  IMAD.MOV.U32 R48, RZ, RZ, R43 ;  /* 0x000000ffff307224 */ /* 0x000fe200078e002b */
[----:B------:R-:W-:-:S02]  /*19b0*/  SHF.L.U32 R41, R90, R41, RZ ;  /* 0x000000295a297219 */ /* 0x000fc400000006ff */
[----:B0-----:R-:W-:-:S07]  /*19c0*/  MOV R6, 0x19e0 ;  /* 0x000019e000067802 */ /* 0x001fce0000000f00 */
[----:B------:R-:W-:Y:S05]  /*19d0*/  CALL.REL.NOINC `($triton_$__internal_accurate_pow) ;  /* 0x0000007c00347944 */ /* 0x000fea0003c00000 */
[----:B------:R-:W-:Y:S05]  /*19e0*/  BSYNC B0 ;  /* 0x0000000000007941 */ /* 0x000fea0003800000 */
.L_x_12:
[----:B------:R-:W-:Y:S05]  /*19f0*/  @P2 BRA `(.L_x_13) ;  /* 0x0000000000202947 */ /* 0x000fea0003800000 */
[----:B------:R-:W-:Y:S02]  /*1a00*/  ISETP.NE.U32.AND P4, PT, R41, RZ, PT ;  /* 0x000000ff2900720c */ /* 0x000fe40003f85070 */
[----:B------:R-:W-:Y:S02]  /*1a10*/  ISETP.GE.AND P5, PT, R91, RZ, PT ;  /* 0x000000ff5b00720c */ /* 0x000fe40003fa6270 */
[----:B------:R-:W-:Y:S01]  /*1a20*/  ISETP.NE.AND.EX P4, PT, R40, -0x80000000, PT, P4 ;  /* 0x800000002800780c */ /* 0x000fe20003f85340 */
[----:B------:R-:W-:-:S12]  /*1a30*/  IMAD.MOV.U32 R40, RZ, RZ, RZ ;  /* 0x000000ffff287224 */ /* 0x000fd800078e00ff */
[----:B------:R-:W-:-:S06]  /*1a40*/  DSETP.NEU.AND P4, PT, |R90|, 0.5, !P4 ;  /* 0x3fe000005a00742a */ /* 0x000fcc000678d200 */
[----:B------:R-:W-:-:S04]  /*1a50*/  SEL R41, R29, RZ, P4 ;  /* 0x000000ff1d297207 */ /* 0x000fc80002000000 */
[----:B------:R-:W-:Y:S01]  /*1a60*/  @!P5 LOP3.LUT R41, R41, 0x7ff00000, RZ, 0xfc, !PT ;  /* 0x7ff000002929d812 */ /* 0x000fe200078efcff */
[----:B------:R-:W-:Y:S06]  /*1a70*/  BRA `(.L_x_14) ;  /* 0x00000000002c7947 */ /* 0x000fec0003800000 */
.L_x_13:
        /* <DEDUP_REMOVED lines=11> */
.L_x_14:
        /* <DEDUP_REMOVED lines=32> */
.L_x_17:
        /* <DEDUP_REMOVED lines=13> */
.L_x_16:
[----:B------:R-:W-:Y:S05]  /*1e00*/  BSYNC B0 ;  /* 0x0000000000007941 */ /* 0x000fea0003800000 */
.L_x_15:
[----:B------:R-:W-:Y:S01]  /*1e10*/  DADD R40, -RZ, |R28| ;  /* 0x00000000ff287229 */ /* 0x000fe2000000051c */
[--C-:B------:R-:W-:Y:S01]  /*1e20*/  SHF.R.U32.HI R6, RZ, 0x14, R101.reuse ;  /* 0x00000014ff067819 */ /* 0x100fe20000011665 */
[----:B------:R-:W0:Y:S01]  /*1e30*/  I2F.F64 R108, R108 ;  /* 0x0000006c006c7312 */ /* 0x000e220000201c00 */
[----:B------:R-:W-:Y:S01]  /*1e40*/  PRMT R39, R37, 0x8880, RZ ;  /* 0x0000888025277816 */ /* 0x000fe200000000ff */
[----:B------:R-:W-:Y:S01]  /*1e50*/  BSSY B0, `(.L_x_18) ;  /* 0x000000e000007945 */ /* 0x000fe20003800000 */
[----:B------:R-:W-:Y:S01]  /*1e60*/  SGXT.U32 R6, R6, 0xb ;  /* 0x0000000b0606781a */ /* 0x000fe20000000000 */
[----:B------:R-:W-:Y:S01]  /*1e70*/  IMAD.MOV.U32 R50, RZ, RZ, R100 ;  /* 0x000000ffff327224 */ /* 0x000fe200078e0064 */
[----:B------:R-:W-:Y:S01]  /*1e80*/  LEA.HI R38, R38, R11, RZ, 0x19 ;  /* 0x0000000b26267211 */ /* 0x000fe200078fc8ff */
[----:B------:R-:W-:Y:S01]  /*1e90*/  IMAD.MOV.U32 R51, RZ, RZ, R101 ;  /* 0x000000ffff337224 */ /* 0x000fe200078e0065 */
[----:B------:R-:W-:Y:S01]  /*1ea0*/  LOP3.LUT R37, R10, 0x80, RZ, 0xc0, !PT ;  /* 0x000000800a257812 */ /* 0x000fe200078ec0ff */
[----:B------:R-:W-:Y:S01]  /*1eb0*/  IMAD.MOV.U32 R48, RZ, RZ, R41 ;  /* 0x000000ffff307224 */ /* 0x000fe200078e0029 */
[----:B------:R-:W-:Y:S01]  /*1ec0*/  SHF.R.S32.HI R39, RZ, 0x1, R39 ;  /* 0x00000001ff277819 */ /* 0x000fe20000011427 */
[----:B------:R-:W-:Y:S01]  /*1ed0*/  VIADD R41, R6, 0xfffffc0c ;  /* 0xfffffc0c06297836 */ /* 0x000fe20000000000 */
[----:B------:R-:W-:Y:S01]  /*1ee0*/  MOV R6, 0x1f30 ;  /* 0x00001f3000067802 */ /* 0x000fe20000000f00 */
[----:B------:R-:W-:-:S03]  /*1ef0*/  IMAD.MOV.U32 R56, RZ, RZ, R40 ;  /* 0x000000ffff387224 */ /* 0x000fc600078e0028 */
[CC--:B------:R-:W-:Y:S02]  /*1f00*/  SHF.L.U64.HI R40, R100.reuse, R41.reuse, R101 ;  /* 0x0000002964287219 */ /* 0x0c0fe40000010265 */
[----:B0-----:R-:W-:-:S07]  /*1f10*/  SHF.L.U32 R41, R100, R41, RZ ;  /* 0x0000002964297219 */ /* 0x001fce00000006ff */
[----:B------:R-:W-:Y:S05]  /*1f20*/  CALL.REL.NOINC `($triton_$__internal_accurate_pow) ;  /* 0x0000007400e07944 */ /* 0x000fea0003c00000 */
[----:B------:R-:W-:Y:S05]  /*1f30*/  BSYNC B0 ;  /* 0x0000000000007941 */ /* 0x000fea0003800000 */
.L_x_18:
        /* <DEDUP_REMOVED lines=9> */
.L_x_19:
        /* <DEDUP_REMOVED lines=11> */
.L_x_20:
        /* <DEDUP_REMOVED lines=32> */
.L_x_23:
        /* <DEDUP_REMOVED lines=13> */
.L_x_22:
[----:B------:R-:W-:Y:S05]  /*2350*/  BSYNC B0 ;  /* 0x0000000000007941 */ /* 0x000fea0003800000 */
.L_x_21:
        /* <DEDUP_REMOVED lines=9> */
[----:B------:R-:W-:Y:S01]  /*23f0*/  SHF.R.S32.HI R38, RZ, 0x1, R38 ;  /* 0x00000001ff267819 */ /* 0x000fe20000011426 */
[----:B------:R-:W-:-:S02]  /*2400*/  IMAD.MOV.U32 R48, RZ, RZ, R41 ;  /* 0x000000ffff307224 */ /* 0x000fc400078e0029 */
[----:B------:R-:W-:Y:S01]  /*2410*/  VIADD R41, R6, 0xfffffc0c ;  /* 0xfffffc0c06297836 */ /* 0x000fe20000000000 */
[----:B------:R-:W-:Y:S01]  /*2420*/  MOV R6, 0x2470 ;  /* 0x0000247000067802 */ /* 0x000fe20000000f00 */
[----:B------:R-:W-:-:S03]  /*2430*/  IMAD.MOV.U32 R56, RZ, RZ, R40 ;  /* 0x000000ffff387224 */ /* 0x000fc600078e0028 */
[CC--:B------:R-:W-:Y:S02]  /*2440*/  SHF.L.U64.HI R39, R108.reuse, R41.reuse, R109 ;  /* 0x000000296c277219 */ /* 0x0c0fe4000001026d */
[----:B0-----:R-:W-:-:S07]  /*2450*/  SHF.L.U32 R40, R108, R41, RZ ;  /* 0x000000296c287219 */ /* 0x001fce00000006ff */
[----:B------:R-:W-:Y:S05]  /*2460*/  CALL.REL.NOINC `($triton_$__internal_accurate_pow) ;  /* 0x0000007000907944 */ /* 0x000fea0003c00000 */
[----:B------:R-:W-:Y:S05]  /*2470*/  BSYNC B0 ;  /* 0x0000000000007941 */ /* 0x000fea0003800000 */
.L_x_24:
        /* <DEDUP_REMOVED lines=10> */
.L_x_25:
        /* <DEDUP_REMOVED lines=10> */
.L_x_26:
        /* <DEDUP_REMOVED lines=32> */
.L_x_29:
        /* <DEDUP_REMOVED lines=13> */
.L_x_28:
[----:B------:R-:W-:Y:S05]  /*2890*/  BSYNC B0 ;  /* 0x0000000000007941 */ /* 0x000fea0003800000 */
.L_x_27:
[----:B------:R-:W-:Y:S01]  /*28a0*/  DADD R38, -RZ, |R28| ;  /* 0x00000000ff267229 */ /* 0x000fe2000000051c */
[----:B------:R-:W-:Y:S01]  /*28b0*/  SHF.R.U32.HI R6, RZ, 0x14, R89 ;  /* 0x00000014ff067819 */ /* 0x000fe20000011659 */
[----:B------:R-:W0:Y:S01]  /*28c0*/  I2F.F64 R94, R94 ;  /* 0x0000005e005e7312 */ /* 0x000e220000201c00 */
[----:B------:R-:W-:Y:S01]  /*28d0*/  PRMT R37, R37, 0x8880, RZ ;  /* 0x0000888025257816 */ /* 0x000fe200000000ff */
[----:B------:R-:W-:Y:S01]  /*28e0*/  BSSY B0, `(.L_x_30) ;  /* 0x000000c000007945 */ /* 0x000fe20003800000 */
[----:B------:R-:W-:Y:S01]  /*28f0*/  SGXT.U32 R6, R6, 0xb ;  /* 0x0000000b0606781a */ /* 0x000fe20000000000 */
[----:B------:R-:W-:Y:S01]  /*2900*/  IMAD.MOV.U32 R50, RZ, RZ, R88 ;  /* 0x000000ffff327224 */ /* 0x000fe200078e0058 */
[----:B------:R-:W-:Y:S01]  /*2910*/  SHF.R.S32.HI R37, RZ, 0x1, R37 ;  /* 0x00000001ff257819 */ /* 0x000fe20000011425 */
[----:B------:R-:W-:Y:S02]  /*2920*/  IMAD.MOV.U32 R51, RZ, RZ, R89 ;  /* 0x000000ffff337224 */ /* 0x000fe400078e0059 */
        /* <DEDUP_REMOVED lines=8> */
.L_x_30:
        /* <DEDUP_REMOVED lines=9> */
.L_x_31:
        /* <DEDUP_REMOVED lines=11> */
.L_x_32:
        /* <DEDUP_REMOVED lines=32> */
.L_x_35:
        /* <DEDUP_REMOVED lines=13> */
.L_x_34:
[----:B------:R-:W-:Y:S05]  /*2dc0*/  BSYNC B0 ;  /* 0x0000000000007941 */ /* 0x000fea0003800000 */
.L_x_33:
[----:B------:R-:W-:Y:S01]  /*2dd0*/  DADD R38, -RZ, |R28| ;  /* 0x00000000ff267229 */ /* 0x000fe2000000051c */
[----:B------:R-:W-:Y:S01]  /*2de0*/  SHF.R.U32.HI R6, RZ, 0x14, R95 ;  /* 0x00000014ff067819 */ /* 0x000fe2000001165f */
[----:B------:R-:W0:Y:S01]  /*2df0*/  I2F.F64 R102, R102 ;  /* 0x0000006600667312 */ /* 0x000e220000201c00 */
[----:B------:R-:W-:Y:S01]  /*2e00*/  IMAD.U32 R37, R34, 0x10000, RZ ;  /* 0x0001000022257824 */ /* 0x000fe200078e00ff */
[----:B------:R-:W-:Y:S01]  /*2e10*/  BSSY B0, `(.L_x_36) ;  /* 0x000000e000007945 */ /* 0x000fe20003800000 */
[----:B------:R-:W-:Y:S01]  /*2e20*/  SGXT.U32 R6, R6, 0xb ;  /* 0x0000000b0606781a */ /* 0x000fe20000000000 */
[----:B------:R-:W-:Y:S02]  /*2e30*/  IMAD.U32 R34, R35, 0x10000, RZ ;  /* 0x0001000023227824 */ /* 0x000fe400078e00ff */
[----:B------:R-:W-:Y:S02]  /*2e40*/  IMAD.U32 R36, R36, 0x10000, RZ ;  /* 0x0001000024247824 */ /* 0x000fe400078e00ff */
[----:B------:R-:W-:-:S02]  /*2e50*/  IMAD.MOV.U32 R48, RZ, RZ, R39 ;  /* 0x000000ffff307224 */ /* 0x000fc400078e0027 */
[----:B------:R-:W-:Y:S01]  /*2e60*/  VIADD R39, R6, 0xfffffc0c ;  /* 0xfffffc0c06277836 */ /* 0x000fe20000000000 */
[----:B------:R-:W-:Y:S01]  /*2e70*/  MOV R6, 0x2ef0 ;  /* 0x00002ef000067802 */ /* 0x000fe20000000f00 */
[----:B------:R-:W-:Y:S02]  /*2e80*/  IMAD.MOV.U32 R56, RZ, RZ, R38 ;  /* 0x000000ffff387224 */ /* 0x000fe400078e0026 */
[----:B------:R-:W-:Y:S01]  /*2e90*/  IMAD.U32 R5, R5, 0x10000, RZ ;  /* 0x0001000005057824 */ /* 0x000fe200078e00ff */
[CCC-:B------:R-:W-:Y:S01]  /*2ea0*/  SHF.L.U64.HI R35, R94.reuse, R39.reuse, R95.reuse ;  /* 0x000000275e237219 */ /* 0x1c0fe2000001025f */
[----:B------:R-:W-:Y:S01]  /*2eb0*/  IMAD.MOV.U32 R50, RZ, RZ, R94 ;  /* 0x000000ffff327224 */ /* 0x000fe200078e005e */
[----:B------:R-:W-:Y:S01]  /*2ec0*/  SHF.L.U32 R38, R94, R39, RZ ;  /* 0x000000275e267219 */ /* 0x000fe200000006ff */
[----:B0-----:R-:W-:-:S07]  /*2ed0*/  IMAD.MOV.U32 R51, RZ, RZ, R95 ;  /* 0x000000ffff337224 */ /* 0x001fce00078e005f */
[----:B------:R-:W-:Y:S05]  /*2ee0*/  CALL.REL.NOINC `($triton_$__internal_accurate_pow) ;  /* 0x0000006400f07944 */ /* 0x000fea0003c00000 */
[----:B------:R-:W-:Y:S05]  /*2ef0*/  BSYNC B0 ;  /* 0x0000000000007941 */ /* 0x000fea0003800000 */
.L_x_36:
        /* <DEDUP_REMOVED lines=10> */
.L_x_37:
        /* <DEDUP_REMOVED lines=10> */
.L_x_38:
[----:B------:R-:W-:Y:S01]  /*3040*/  DADD R40, R28, R94 ;  /* 0x000000001c287229 */ /* 0x000fe2000000005e */
[----:B------:R-:W-:Y:S01]  /*3050*/  UMOV UR4, 0x92492492 ;  /* 0x9249249200047882 */ /* 0x000fe20000000000 */
[----:B------:R-:W-:Y:S01]  /*3060*/  DSETP.NEU.AND P6, PT, R84, RZ, PT ;  /* 0x000000ff5400722a */ /* 0x000fe20003fcd000 */
[----:B------:R-:W-:Y:S01]  /*3070*/  UMOV UR5, 0x3f924924 ;  /* 0x3f92492400057882 */ /* 0x000fe20000000000 */
[----:B------:R-:W-:Y:S01]  /*3080*/  DSETP.NEU.AND P5, PT, R82, RZ, PT ;  /* 0x000000ff5200722a */ /* 0x000fe20003fad000 */
[----:B------:R-:W-:Y:S01]  /*3090*/  BSSY B0, `(.L_x_39) ;  /* 0x0000031000007945 */ /* 0x000fe20003800000 */
[----:B------:R-:W-:Y:S01]  /*30a0*/  DMUL R102, R102, UR4 ;  /* 0x0000000466667c28 */ /* 0x000fe20008000000 */
[----:B------:R-:W-:Y:S01]  /*30b0*/  IMAD.U32 R32, R32, 0x10000, RZ ;  /* 0x0001000020207824 */ /* 0x000fe200078e00ff */
[----:B------:R-:W-:Y:S01]  /*30c0*/  P2R R46, PR, RZ, 0x40 ;  /* 0x00000040ff2e7803 */ /* 0x000fe20000000000 */
[----:B------:R-:W-:Y:S01]  /*30d0*/  DSETP.NEU.AND P6, PT, R100, RZ, PT ;  /* 0x000000ff6400722a */ /* 0x000fe20003fcd000 */
[----:B------:R-:W-:Y:S01]  /*30e0*/  LOP3.LUT R6, R41, 0x7ff00000, RZ, 0xc0, !PT ;  /* 0x7ff0000029067812 */ /* 0x000fe200078ec0ff */
[----:B------:R-:W-:Y:S01]  /*30f0*/  IMAD.U32 R33, R33, 0x10000, RZ ;  /* 0x0001000021217824 */ /* 0x000fe200078e00ff */
[----:B------:R-:W-:Y:S01]  /*3100*/  P2R R35, PR, RZ, 0x20 ;  /* 0x00000020ff237803 */ /* 0x000fe20000000000 */
[----:B------:R-:W-:Y:S01]  /*3110*/  DSETP.NEU.AND P5, PT, R90, RZ, PT ;  /* 0x000000ff5a00722a */ /* 0x000fe20003fad000 */
[----:B------:R-:W-:Y:S01]  /*3120*/  IMAD.MOV.U32 R104, RZ, RZ, R38 ;  /* 0x000000ffff687224 */ /* 0x000fe200078e0026 */
[----:B------:R-:W-:Y:S01]  /*3130*/  P2R R48, PR, RZ, 0x40 ;  /* 0x00000040ff307803 */ /* 0x000fe20000000000 */
[----:B------:R-:W-:Y:S01]  /*3140*/  IMAD.MOV.U32 R105, RZ, RZ, R39 ;  /* 0x000000ffff697224 */ /* 0x000fe200078e0027 */
[----:B------:R-:W-:-:S02]  /*3150*/  ISETP.NE.AND P6, PT, R6, 0x7ff00000, PT ;  /* 0x7ff000000600780c */ /* 0x000fc40003fc5270 */
[----:B------:R-:W-:Y:S01]  /*3160*/  P2R R47, PR, RZ, 0x20 ;  /* 0x00000020ff2f7803 */ /* 0x000fe20000000000 */
[----:B------:R-:W-:-:S10]  /*3170*/  DSETP.NEU.AND P5, PT, R108, RZ, PT ;  /* 0x000000ff6c00722a */ /* 0x000fd40003fad000 */
        /* <DEDUP_REMOVED lines=21> */
.L_x_41:
        /* <DEDUP_REMOVED lines=13> */
.L_x_40:
[----:B------:R-:W-:Y:S05]  /*33a0*/  BSYNC B0 ;  /* 0x0000000000007941 */ /* 0x000fea0003800000 */
.L_x_39:
[----:B------:R-:W-:Y:S01]  /*33b0*/  FSEL R34, R36, R34, !P0 ;  /* 0x0000002224227208 */ /* 0x000fe20004000000 */
[----:B------:R-:W-:Y:S01]  /*33c0*/  BSSY B0, `(.L_x_42) ;  /* 0x0000026000007945 */ /* 0x000fe20003800000 */
[----:B------:R-:W-:Y:S01]  /*33d0*/  P2R R38, PR, RZ, 0x2 ;  /* 0x00000002ff267803 */ /* 0x000fe20000000000 */
[----:B------:R-:W-:Y:S01]  /*33e0*/  IMAD.U32 R9, R9, 0x10000, RZ ;  /* 0x0001000009097824 */ /* 0x000fe200078e00ff */
[----:B------:R-:W-:Y:S01]  /*33f0*/  ISETP.NE.AND P0, PT, R46, RZ, PT ;  /* 0x000000ff2e00720c */ /* 0x000fe20003f05270 */
[----:B------:R-:W-:Y:S01]  /*3400*/  IMAD.U32 R27, R27, 0x10000, RZ ;  /* 0x000100001b1b7824 */ /* 0x000fe200078e00ff */
[----:B------:R-:W-:Y:S01]  /*3410*/  P2R R6, PR, RZ, 0x4 ;  /* 0x00000004ff067803 */ /* 0x000fe20000000000 */
[----:B------:R-:W0:Y:S01]  /*3420*/  LDC R46, c[0x0][0x238] ;  /* 0x00008e00ff2e7b82 */ /* 0x000e220000000800 */
[----:B------:R-:W-:Y:S01]  /*3430*/  ISETP.NE.AND P1, PT, R35, RZ, PT ;  /* 0x000000ff2300720c */ /* 0x000fe20003f25270 */
[----:B------:R-:W-:Y:S01]  /*3440*/  IMAD.MOV.U32 R50, RZ, RZ, R102 ;  /* 0x000000ffff327224 */ /* 0x000fe200078e0066 */
[----:B------:R-:W-:Y:S01]  /*3450*/  ISETP.NE.AND P2, PT, R4, RZ, PT ;  /* 0x000000ff0400720c */ /* 0x000fe20003f45270 */
[----:B------:R-:W-:Y:S01]  /*3460*/  IMAD.MOV.U32 R51, RZ, RZ, R103 ;  /* 0x000000ffff337224 */ /* 0x000fe200078e0067 */
[----:B------:R-:W-:-:S02]  /*3470*/  FSEL R35, R80, RZ, P1 ;  /* 0x000000ff50237208 */ /* 0x000fc40000800000 */
[----:B------:R-:W-:Y:S02]  /*3480*/  FSEL R36, R81, 1.875, P1 ;  /* 0x3ff0000051247808 */ /* 0x000fe40000800000 */
[----:B------:R-:W-:Y:S02]  /*3490*/  FSEL R4, R37, R5, !P2 ;  /* 0x0000000525047208 */ /* 0x000fe40005000000 */
[----:B------:R-:W-:Y:S02]  /*34a0*/  ISETP.NE.AND P1, PT, R38, RZ, PT ;  /* 0x000000ff2600720c */ /* 0x000fe40003f25270 */
[----:B------:R-:W-:Y:S02]  /*34b0*/  FSEL R37, R44, RZ, P0 ;  /* 0x000000ff2c257208 */ /* 0x000fe40000000000 */
[----:B------:R-:W-:Y:S01]  /*34c0*/  FSEL R38, R45, 1.875, P0 ;  /* 0x3ff000002d267808 */ /* 0x000fe20000000000 */
[----:B------:R-:W-:Y:S01]  /*34d0*/  DADD R44, -RZ, |R28| ;  /* 0x00000000ff2c7229 */ /* 0x000fe2000000051c */
[----:B------:R-:W-:-:S02]  /*34e0*/  ISETP.NE.AND P2, PT, R6, RZ, PT ;  /* 0x000000ff0600720c */ /* 0x000fc40003f45270 */
[----:B------:R-:W-:Y:S02]  /*34f0*/  SHF.R.U32.HI R6, RZ, 0x14, R103 ;  /* 0x00000014ff067819 */ /* 0x000fe40000011667 */
[----:B------:R-:W-:Y:S02]  /*3500*/  ISETP.NE.AND P6, PT, R47, RZ, PT ;  /* 0x000000ff2f00720c */ /* 0x000fe40003fc5270 */
[----:B------:R-:W-:Y:S02]  /*3510*/  SGXT.U32 R6, R6, 0xb ;  /* 0x0000000b0606781a */ /* 0x000fe40000000000 */
[----:B------:R-:W-:Y:S01]  /*3520*/  ISETP.NE.AND P4, PT, R48, RZ, PT ;  /* 0x000000ff3000720c */ /* 0x000fe20003f85270 */
[----:B------:R-:W-:Y:S01]  /*3530*/  IMAD.MOV.U32 R48, RZ, RZ, R45 ;  /* 0x000000ffff307224 */ /* 0x000fe200078e002d */
[----:B------:R-:W-:Y:S01]  /*3540*/  FSEL R40, R43, 1.875, P6 ;  /* 0x3ff000002b287808 */ /* 0x000fe20003000000 */
[----:B------:R-:W-:Y:S01]  /*3550*/  VIADD R45, R6, 0xfffffc0c ;  /* 0xfffffc0c062d7836 */ /* 0x000fe20000000000 */
[----:B------:R-:W-:Y:S01]  /*3560*/  FSEL R43, R98, RZ, P5 ;  /* 0x000000ff622b7208 */ /* 0x000fe20002800000 */
[----:B------:R-:W-:Y:S01]  /*3570*/  IMAD.MOV.U32 R56, RZ, RZ, R44 ;  /* 0x000000ffff387224 */ /* 0x000fe200078e002c */
[----:B------:R-:W-:Y:S01]  /*3580*/  FSEL R5, R99, 1.875, P5 ;  /* 0x3ff0000063057808 */ /* 0x000fe20002800000 */
[----:B------:R-:W-:Y:S01]  /*3590*/  DSETP.NEU.AND P5, PT, R88, RZ, PT ;  /* 0x000000ff5800722a */ /* 0x000fe20003fad000 */
[----:B------:R-:W-:-:S02]  /*35a0*/  FSEL R39, R42, RZ, P6 ;  /* 0x000000ff2a277208 */ /* 0x000fc40003000000 */
[-C--:B------:R-:W-:Y:S02]  /*35b0*/  SHF.L.U64.HI R44, R102, R45.reuse, R103 ;  /* 0x0000002d662c7219 */ /* 0x080fe40000010267 */
[----:B------:R-:W-:Y:S02]  /*35c0*/  FSEL R41, R92, RZ, P4 ;  /* 0x000000ff5c297208 */ /* 0x000fe40002000000 */
[----:B------:R-:W-:Y:S02]  /*35d0*/  FSEL R42, R93, 1.875, P4 ;  /* 0x3ff000005d2a7808 */ /* 0x000fe40002000000 */
[----:B------:R-:W-:Y:S02]  /*35e0*/  SHF.L.U32 R45, R102, R45, RZ ;  /* 0x0000002d662d7219 */ /* 0x000fe400000006ff */
[----:B0-----:R-:W-:Y:S02]  /*35f0*/  ISETP.NE.AND P0, PT, R46, 0x1, PT ;  /* 0x000000012e00780c */ /* 0x001fe40003f05270 */
[----:B------:R-:W-:-:S11]  /*3600*/  MOV R6, 0x3620 ;  /* 0x0000362000067802 */ /* 0x000fd60000000f00 */
[----:B------:R-:W-:Y:S05]  /*3610*/  CALL.REL.NOINC `($triton_$__internal_accurate_pow) ;  /* 0x0000006000247944 */ /* 0x000fea0003c00000 */
[----:B------:R-:W-:Y:S05]  /*3620*/  BSYNC B0 ;  /* 0x0000000000007941 */ /* 0x000fea0003800000 */
.L_x_42:
        /* <DEDUP_REMOVED lines=9> */
.L_x_43:
        /* <DEDUP_REMOVED lines=11> */
.L_x_44:
[----:B------:R-:W-:Y:S01]  /*3770*/  ISETP.NE.AND P4, PT, R31, RZ, PT ;  /* 0x000000ff1f00720c */ /* 0x000fe20003f85270 */
[----:B------:R-:W-:Y:S01]  /*3780*/  IMAD.U32 R55, R30, 0x10000, RZ ;  /* 0x000100001e377824 */ /* 0x000fe200078e00ff */
[----:B------:R-:W-:Y:S01]  /*3790*/  DADD R30, R28, R102 ;  /* 0x000000001c1e7229 */ /* 0x000fe20000000066 */
[----:B------:R0:W1:Y:S01]  /*37a0*/  F2F.F64.F32 R48, R34 ;  /* 0x0000002200307310 */ /* 0x0000620000201800 */
[----:B------:R-:W-:Y:S01]  /*37b0*/  FSEL R62, R96, RZ, P5 ;  /* 0x000000ff603e7208 */ /* 0x000fe20002800000 */
[----:B------:R-:W-:Y:S01]  /*37c0*/  BSSY B0, `(.L_x_45) ;  /* 0x0000036000007945 */ /* 0x000fe20003800000 */
[----:B------:R-:W-:Y:S01]  /*37d0*/  FSEL R96, R97, 1.875, P5 ;  /* 0x3ff0000061607808 */ /* 0x000fe20002800000 */
[----:B------:R-:W-:Y:S01]  /*37e0*/  IMAD.U32 R68, R7, 0x10000, RZ ;  /* 0x0001000007447824 */ /* 0x000fe200078e00ff */
[----:B------:R-:W-:Y:S01]  /*37f0*/  FSEL R46, R32, R33, !P4 ;  /* 0x00000021202e7208 */ /* 0x000fe20006000000 */
[----:B------:R-:W-:Y:S01]  /*3800*/  DSETP.NEU.AND P4, PT, R94, RZ, PT ;  /* 0x000000ff5e00722a */ /* 0x000fe20003f8d000 */
[----:B------:R-:W-:-:S02]  /*3810*/  FSEL R51, R42, 1.875, P0 ;  /* 0x3ff000002a337808 */ /* 0x000fc40000000000 */
[----:B0-----:R-:W-:Y:S02]  /*3820*/  LOP3.LUT R34, R31, 0x7ff00000, RZ, 0xc0, !PT ;  /* 0x7ff000001f227812 */ /* 0x001fe400078ec0ff */
[----:B------:R-:W-:Y:S02]  /*3830*/  FSEL R6, R43, RZ, P0 ;  /* 0x000000ff2b067208 */ /* 0x000fe40000000000 */
[----:B------:R-:W-:Y:S01]  /*3840*/  ISETP.NE.AND P5, PT, R34, 0x7ff00000, PT ;  /* 0x7ff000002200780c */ /* 0x000fe20003fa5270 */
[----:B------:R0:W1:Y:S01]  /*3850*/  F2F.F64.F32 R42, R4 ;  /* 0x00000004002a7310 */ /* 0x0000620000201800 */
[----:B------:R-:W-:Y:S01]  /*3860*/  FSEL R7, R5, 1.875, P0 ;  /* 0x3ff0000005077808 */ /* 0x000fe20000000000 */
[----:B------:R-:W-:Y:S01]  /*3870*/  IMAD.MOV.U32 R5, RZ, RZ, R45 ;  /* 0x000000ffff057224 */ /* 0x000fe200078e002d */
[----:B------:R-:W-:Y:S02]  /*3880*/  FSEL R32, R35, RZ, P0 ;  /* 0x000000ff23207208 */ /* 0x000fe40000000000 */
[----:B------:R-:W-:-:S02]  /*3890*/  FSEL R33, R36, 1.875, P0 ;  /* 0x3ff0000024217808 */ /* 0x000fc40000000000 */
[----:B------:R-:W-:Y:S01]  /*38a0*/  FSEL R56, R37, RZ, P0 ;  /* 0x000000ff25387208 */ /* 0x000fe20000000000 */
[----:B0-----:R-:W-:Y:S01]  /*38b0*/  IMAD.MOV.U32 R4, RZ, RZ, R44 ;  /* 0x000000ffff047224 */ /* 0x001fe200078e002c */
[----:B------:R-:W-:Y:S02]  /*38c0*/  FSEL R57, R38, 1.875, P0 ;  /* 0x3ff0000026397808 */ /* 0x000fe40000000000 */
[----:B------:R-:W-:Y:S02]  /*38d0*/  FSEL R64, R39, RZ, P0 ;  /* 0x000000ff27407208 */ /* 0x000fe40000000000 */
[----:B------:R-:W-:Y:S02]  /*38e0*/  FSEL R65, R40, 1.875, P0 ;  /* 0x3ff0000028417808 */ /* 0x000fe40000000000 */
[----:B------:R-:W-:Y:S01]  /*38f0*/  FSEL R50, R41, RZ, P0 ;  /* 0x000000ff29327208 */ /* 0x000fe20000000000 */
[----:B-1----:R-:W-:Y:S06]  /*3900*/  @P5 BRA `(.L_x_46) ;  /* 0x0000000000845947 */ /* 0x002fec0003800000 */
        /* <DEDUP_REMOVED lines=20> */
.L_x_47:
[----:B------:R-:W-:Y:S01]  /*3a50*/  LOP3.LUT R4, R29, 0x7fffffff, RZ, 0xc0, !PT ;  /* 0x7fffffff1d047812 */ /* 0x000fe200078ec0ff */
[----:B------:R-:W-:Y:S01]  /*3a60*/  IMAD.MOV.U32 R5, RZ, RZ, R45 ;  /* 0x000000ffff057224 */ /* 0x000fe200078e002d */
[----:B------:R-:W-:-:S04]  /*3a70*/  ISETP.NE.AND P3, PT, R28, RZ, PT ;  /* 0x000000ff1c00720c */ /* 0x000fc80003f65270 */
[----:B------:R-:W-:Y:S01]  /*3a80*/  ISETP.EQ.AND P3, PT, R4, 0x7ff00000, !P3 ;  /* 0x7ff000000400780c */ /* 0x000fe20005f62270 */
[----:B------:R-:W-:-:S12]  /*3a90*/  IMAD.MOV.U32 R4, RZ, RZ, R44 ;  /* 0x000000ffff047224 */ /* 0x000fd800078e002c */
[----:B------:R-:W-:Y:S05]  /*3aa0*/  @!P3 BRA `(.L_x_46) ;  /* 0x00000000001cb947 */ /* 0x000fea0003800000 */
[----:B------:R-:W-:-:S04]  /*3ab0*/  ISETP.GE.AND P3, PT, R103, RZ, PT ;  /* 0x000000ff6700720c */ /* 0x000fc80003f66270 */
[----:B------:R-:W-:Y:S02]  /*3ac0*/  SEL R5, RZ, 0x7ff00000, !P3 ;  /* 0x7ff00000ff057807 */ /* 0x000fe40005800000 */
[----:B------:R-:W-:-:S03]  /*3ad0*/  ISETP.NE.AND P3, PT, R30, 0x3fe00000, PT ;  /* 0x3fe000001e00780c */ /* 0x000fc60003f65270 */
[----:B------:R-:W-:-:S05]  /*3ae0*/  VIADD R4, R5, 0x80000000 ;  /* 0x8000000005047836 */ /* 0x000fca0000000000 */
[----:B------:R-:W-:-:S04]  /*3af0*/  SEL R4, R4, R5, P3 ;  /* 0x0000000504047207 */ /* 0x000fc80001800000 */
[----:B------:R-:W-:Y:S01]  /*3b00*/  @!P1 SEL R5, R4, R5, P2 ;  /* 0x0000000504059207 */ /* 0x000fe20001000000 */
[----:B------:R-:W-:-:S07]  /*3b10*/  IMAD.MOV.U32 R4, RZ, RZ, RZ ;  /* 0x000000ffff047224 */ /* 0x000fce00078e00ff */
.L_x_46:
[----:B------:R-:W-:Y:S05]  /*3b20*/  BSYNC B0 ;  /* 0x0000000000007941 */ /* 0x000fea0003800000 */
.L_x_45:
[----:B------:R-:W-:Y:S01]  /*3b30*/  ISETP.NE.AND P1, PT, R8, RZ, PT ;  /* 0x000000ff0800720c */ /* 0x000fe20003f25270 */
[----:B------:R-:W-:Y:S01]  /*3b40*/  IMAD.MOV.U32 R8, RZ, RZ, 0x1 ;  /* 0x00000001ff087424 */ /* 0x000fe200078e00ff */
[----:B------:R-:W-:Y:S01]  /*3b50*/  ULDC UR8, c[0x0][0x20] ;  /* 0x0000080000087ab9 */ /* 0x000fe20000000800 */
[----:B------:R-:W-:Y:S01]  /*3b60*/  IMAD.U32 R67, R2, 0x10000, RZ ;  /* 0x0001000002437824 */ /* 0x000fe200078e00ff */
[----:B------:R-:W-:Y:S01]  /*3b70*/  FSEL R60, R9, R27, !P1 ;  /* 0x0000001b093c7208 */ /* 0x000fe20004800000 */
[----:B------:R-:W-:Y:S01]  /*3b80*/  IMAD.U32 R82, R3, 0x10000, RZ ;  /* 0x0001000003527824 */ /* 0x000fe200078e00ff */
[----:B------:R-:W0:Y:S01]  /*3b90*/  MUFU.RCP64H R9, R33 ;  /* 0x0000002100097308 */ /* 0x000e220000001800 */
[----:B------:R-:W-:Y:S01]  /*3ba0*/  UMOV UR4, URZ ;  /* 0x0000003f00047c82 */ /* 0x000fe20008000000 */
[----:B------:R-:W-:Y:S01]  /*3bb0*/  UMOV UR5, 0x3ff00000 ;  /* 0x3ff0000000057882 */ /* 0x000fe20000000000 */
[----:B------:R-:W-:Y:S01]  /*3bc0*/  BSSY B0, `(.L_x_48) ;  /* 0x0000019000007945 */ /* 0x000fe20003800000 */
[----:B------:R-:W-:Y:S01]  /*3bd0*/  DSETP.NEU.AND P1, PT, R102, RZ, PT ;  /* 0x000000ff6600722a */ /* 0x000fe20003f2d000 */
[----:B------:R-:W-:-:S02]  /*3be0*/  FSEL R58, R104, RZ, P4 ;  /* 0x000000ff683a7208 */ /* 0x000fc40002000000 */
[----:B------:R-:W-:Y:S01]  /*3bf0*/  FSEL R104, R105, 1.875, P4 ;  /* 0x3ff0000069687808 */ /* 0x000fe20002000000 */
[----:B------:R1:W1:Y:S01]  /*3c00*/  F2F.F64.F32 R2, R46 ;  /* 0x0000002e00027310 */ /* 0x0002620000201800 */
[----:B------:R-:W-:Y:S02]  /*3c10*/  FSEL R62, R62, RZ, P0 ;  /* 0x000000ff3e3e7208 */ /* 0x000fe40000000000 */
[----:B------:R-:W-:Y:S01]  /*3c20*/  FSEL R63, R96, 1.875, P0 ;  /* 0x3ff00000603f7808 */ /* 0x000fe20000000000 */
[----:B0-----:R-:W-:-:S08]  /*3c30*/  DFMA R28, -R32, R8, 1 ;  /* 0x3ff00000201c742b */ /* 0x001fd00000000108 */
[----:B------:R-:W-:-:S08]  /*3c40*/  DFMA R28, R28, R28, R28 ;  /* 0x0000001c1c1c722b */ /* 0x000fd0000000001c */
[----:B------:R-:W-:-:S08]  /*3c50*/  DFMA R28, R8, R28, R8 ;  /* 0x0000001c081c722b */ /* 0x000fd00000000008 */
[----:B------:R-:W-:-:S08]  /*3c60*/  DFMA R8, -R32, R28, 1 ;  /* 0x3ff000002008742b */ /* 0x000fd0000000011c */
[----:B------:R-:W-:-:S08]  /*3c70*/  DFMA R8, R28, R8, R28 ;  /* 0x000000081c08722b */ /* 0x000fd0000000001c */
[----:B------:R-:W-:-:S08]  /*3c80*/  DMUL R44, R8, 1 ;  /* 0x3ff00000082c7828 */ /* 0x000fd00000000000 */
[----:B------:R-:W-:-:S08]  /*3c90*/  DFMA R28, -R32, R44, 1 ;  /* 0x3ff00000201c742b */ /* 0x000fd0000000012c */
[----:B------:R-:W-:Y:S01]  /*3ca0*/  DFMA R44, R8, R28, R44 ;  /* 0x0000001c082c722b */ /* 0x000fe2000000002c */
[----:B------:R-:W-:-:S09]  /*3cb0*/  VIADD R9, R19, -UR8 ;  /* 0x8000000813097c36 */ /* 0x000fd20008000000 */
[----:B------:R-:W-:-:S05]  /*3cc0*/  FFMA R8, RZ, R33, R45 ;  /* 0x00000021ff087223 */ /* 0x000fca000000002d */
[----:B------:R-:W-:-:S13]  /*3cd0*/  FSETP.GT.AND P2, PT, |R8|, 1.469367938527859385e-39, PT ;  /* 0x001000000800780b */ /* 0x000fda0003f44200 */
[----:B-1----:R-:W-:Y:S05]  /*3ce0*/  @P2 BRA `(.L_x_49) ;  /* 0x0000000000182947 */ /* 0x002fea0003800000 */
[----:B------:R-:W-:Y:S01]  /*3cf0*/  IMAD.MOV.U32 R30, RZ, RZ, R32 ;  /* 0x000000ffff1e7224 */ /* 0x000fe200078e0020 */
[----:B------:R-:W-:Y:S01]  /*3d00*/  MOV R91, 0x3d30 ;  /* 0x00003d30005b7802 */ /* 0x000fe20000000f00 */
[----:B------:R-:W-:-:S07]  /*3d10*/  IMAD.MOV.U32 R31, RZ, RZ, R33 ;  /* 0x000000ffff1f7224 */ /* 0x000fce00078e0021 */
[----:B------:R-:W-:Y:S05]  /*3d20*/  CALL.REL.NOINC `($__internal_0_$__cuda_sm20_div_rn_f64_full) ;  /* 0x0000005000dc7944 */ /* 0x000fea0003c00000 */
[----:B------:R-:W-:Y:S02]  /*3d30*/  IMAD.MOV.U32 R44, RZ, RZ, R38 ;  /* 0x000000ffff2c7224 */ /* 0x000fe400078e0026 */
[----:B------:R-:W-:-:S07]  /*3d40*/  IMAD.MOV.U32 R45, RZ, RZ, R39 ;  /* 0x000000ffff2d7224 */ /* 0x000fce00078e0027 */
.L_x_49:
[----:B------:R-:W-:Y:S05]  /*3d50*/  BSYNC B0 ;  /* 0x0000000000007941 */ /* 0x000fea0003800000 */
.L_x_48:
[----:B------:R-:W0:Y:S01]  /*3d60*/  MUFU.RCP64H R29, R57 ;  /* 0x00000039001d7308 */ /* 0x000e220000001800 */
[----:B------:R-:W-:Y:S01]  /*3d70*/  IMAD.MOV.U32 R28, RZ, RZ, 0x1 ;  /* 0x00000001ff1c7424 */ /* 0x000fe200078e00ff */
[----:B------:R-:W-:Y:S05]  /*3d80*/  BSSY B0, `(.L_x_50) ;  /* 0x0000012000007945 */ /* 0x000fea0003800000 */
[----:B0-----:R-:W-:-:S08]  /*3d90*/  DFMA R30, -R56, R28, 1 ;  /* 0x3ff00000381e742b */ /* 0x001fd0000000011c */
[----:B------:R-:W-:-:S08]  /*3da0*/  DFMA R30, R30, R30, R30 ;  /* 0x0000001e1e1e722b */ /* 0x000fd0000000001e */
[----:B------:R-:W-:-:S08]  /*3db0*/  DFMA R30, R28, R30, R28 ;  /* 0x0000001e1c1e722b */ /* 0x000fd0000000001c */
[----:B------:R-:W-:-:S08]  /*3dc0*/  DFMA R28, -R56, R30, 1 ;  /* 0x3ff00000381c742b */ /* 0x000fd0000000011e */
[----:B------:R-:W-:-:S08]  /*3dd0*/  DFMA R28, R30, R28, R30 ;  /* 0x0000001c1e1c722b */ /* 0x000fd0000000001e */
[----:B------:R-:W-:-:S08]  /*3de0*/  DMUL R46, R28, 1 ;  /* 0x3ff000001c2e7828 */ /* 0x000fd00000000000 */
[----:B------:R-:W-:-:S08]  /*3df0*/  DFMA R30, -R56, R46, 1 ;  /* 0x3ff00000381e742b */ /* 0x000fd0000000012e */
[----:B------:R-:W-:-:S10]  /*3e00*/  DFMA R46, R28, R30, R46 ;  /* 0x0000001e1c2e722b */ /* 0x000fd4000000002e */
[----:B------:R-:W-:-:S05]  /*3e10*/  FFMA R8, RZ, R57, R47 ;  /* 0x00000039ff087223 */ /* 0x000fca000000002f */
[----:B------:R-:W-:-:S13]  /*3e20*/  FSETP.GT.AND P2, PT, |R8|, 1.469367938527859385e-39, PT ;  /* 0x001000000800780b */ /* 0x000fda0003f44200 */
[----:B------:R-:W-:Y:S05]  /*3e30*/  @P2 BRA `(.L_x_51) ;  /* 0x0000000000182947 */ /* 0x000fea0003800000 */
[----:B------:R-:W-:Y:S01]  /*3e40*/  IMAD.MOV.U32 R30, RZ, RZ, R56 ;  /* 0x000000ffff1e7224 */ /* 0x000fe200078e0038 */
[----:B------:R-:W-:Y:S01]  /*3e50*/  MOV R91, 0x3e80 ;  /* 0x00003e80005b7802 */ /* 0x000fe20000000f00 */
[----:B------:R-:W-:-:S07]  /*3e60*/  IMAD.MOV.U32 R31, RZ, RZ, R57 ;  /* 0x000000ffff1f7224 */ /* 0x000fce00078e0039 */
[----:B------:R-:W-:Y:S05]  /*3e70*/  CALL.REL.NOINC `($__internal_0_$__cuda_sm20_div_rn_f64_full) ;  /* 0x0000005000887944 */ /* 0x000fea0003c00000 */
[----:B------:R-:W-:Y:S02]  /*3e80*/  IMAD.MOV.U32 R46, RZ, RZ, R38 ;  /* 0x000000ffff2e7224 */ /* 0x000fe400078e0026 */
[----:B------:R-:W-:-:S07]  /*3e90*/  IMAD.MOV.U32 R47, RZ, RZ, R39 ;  /* 0x000000ffff2f7224 */ /* 0x000fce00078e0027 */
.L_x_51:
[----:B------:R-:W-:Y:S05]  /*3ea0*/  BSYNC B0 ;  /* 0x0000000000007941 */ /* 0x000fea0003800000 */
.L_x_50:
        /* <DEDUP_REMOVED lines=20> */
.L_x_53:
[----:B------:R-:W-:Y:S05]  /*3ff0*/  BSYNC B0 ;  /* 0x0000000000007941 */ /* 0x000fea0003800000 */
.L_x_52:
        /* <DEDUP_REMOVED lines=20> */
.L_x_55:
[----:B------:R-:W-:Y:S05]  /*4140*/  BSYNC B0 ;  /* 0x0000000000007941 */ /* 0x000fea0003800000 */
.L_x_54:
[----:B------:R-:W-:Y:S01]  /*4150*/  DMUL R44, R48, R44 ;  /* 0x0000002c302c7228 */ /* 0x000fe20000000000 */
[----:B------:R-:W-:Y:S01]  /*4160*/  UMOV UR8, 0x6dc9c883 ;  /* 0x6dc9c88300087882 */ /* 0x000fe20000000000 */
[----:B------:R-:W-:Y:S01]  /*4170*/  UMOV UR9, 0x3fe45f30 ;  /* 0x3fe45f3000097882 */ /* 0x000fe20000000000 */
[----:B------:R-:W-:Y:S01]  /*4180*/  BSSY B2, `(.L_x_56) ;  /* 0x0000026000027945 */ /* 0x000fe20003800000 */
[----:B------:R-:W-:-:S04]  /*4190*/  DMUL R46, R42, R46 ;  /* 0x0000002e2a2e7228 */ /* 0x000fc80000000000 */
[----:B------:R-:W-:Y:S02]  /*41a0*/  DMUL R48, R44, UR8 ;  /* 0x000000082c307c28 */ /* 0x000fe40008000000 */
[----:B------:R-:W-:Y:S02]  /*41b0*/  LOP3.LUT R8, R45, 0x7fffffff, RZ, 0xc0, !PT ;  /* 0x7fffffff2d087812 */ /* 0x000fe400078ec0ff */
[----:B------:R-:W-:Y:S02]  /*41c0*/  ISETP.NE.AND P3, PT, R44, RZ, PT ;  /* 0x000000ff2c00720c */ /* 0x000fe40003f65270 */
[C---:B------:R-:W-:Y:S02]  /*41d0*/  ISETP.EQ.AND P2, PT, R8.reuse, 0x7ff00000, PT ;  /* 0x7ff000000800780c */ /* 0x040fe40003f42270 */
[----:B------:R-:W-:-:S04]  /*41e0*/  ISETP.EQ.AND P4, PT, R8, 0x7ff00000, PT ;  /* 0x7ff000000800780c */ /* 0x000fc80003f82270 */
[----:B------:R-:W-:-:S07]  /*41f0*/  P2R R160, PR, RZ, 0x10 ;  /* 0x00000010ffa07803 */ /* 0x000fce0000000000 */
[----:B------:R-:W-:Y:S05]  /*4200*/  @!P3 BRA P2, `(.L_x_57) ;  /* 0x00000000006cb947 */ /* 0x000fea0001000000 */
[----:B------:R-:W0:Y:S01]  /*4210*/  F2I.F64 R8, R48 ;  /* 0x0000003000087311 */ /* 0x000e220000301100 */
[----:B------:R-:W-:Y:S01]  /*4220*/  UMOV UR8, 0x54442d18 ;  /* 0x54442d1800087882 */ /* 0x000fe20000000000 */
[----:B------:R-:W-:Y:S01]  /*4230*/  UMOV UR9, 0x3ff921fb ;  /* 0x3ff921fb00097882 */ /* 0x000fe20000000000 */
[----:B------:R-:W-:Y:S01]  /*4240*/  DSETP.GE.AND P2, PT, |R44|, 2.14748364800000000000e+09, PT ;  /* 0x41e000002c00742a */ /* 0x000fe20003f46200 */
[----:B------:R-:W-:Y:S04]  /*4250*/  BSSY B3, `(.L_x_58) ;  /* 0x0000014000037945 */ /* 0x000fe80003800000 */
[----:B0-----:R-:W0:Y:S01]  /*4260*/  I2F.F64 R50, R8 ;  /* 0x0000000800327312 */ /* 0x001e220000201c00 */
[----:B------:R1:W-:Y:S01]  /*4270*/  STL [R9], R8 ;  /* 0x0000000809007387 */ /* 0x0003e20000100800 */
[----:B0-----:R-:W-:Y:S01]  /*4280*/  DFMA R28, -R50, UR8, R44 ;  /* 0x00000008321c7c2b */ /* 0x001fe2000800012c */
[----:B------:R-:W-:Y:S01]  /*4290*/  UMOV UR8, 0x33145c00 ;  /* 0x33145c0000087882 */ /* 0x000fe20000000000 */
[----:B------:R-:W-:-:S06]  /*42a0*/  UMOV UR9, 0x3c91a626 ;  /* 0x3c91a62600097882 */ /* 0x000fcc0000000000 */
[----:B------:R-:W-:Y:S01]  /*42b0*/  DFMA R28, -R50, UR8, R28 ;  /* 0x00000008321c7c2b */ /* 0x000fe2000800011c */
[----:B------:R-:W-:Y:S01]  /*42c0*/  UMOV UR8, 0x252049c0 ;  /* 0x252049c000087882 */ /* 0x000fe20000000000 */
[----:B------:R-:W-:-:S06]  /*42d0*/  UMOV UR9, 0x397b839a ;  /* 0x397b839a00097882 */ /* 0x000fcc0000000000 */
[----:B------:R-:W-:Y:S01]  /*42e0*/  DFMA R50, -R50, UR8, R28 ;  /* 0x0000000832327c2b */ /* 0x000fe2000800011c */
[----:B-1----:R-:W-:Y:S10]  /*42f0*/  @!P2 BRA `(.L_x_59) ;  /* 0x000000000024a947 */ /* 0x002ff40003800000 */
[----:B------:R-:W-:Y:S01]  /*4300*/  BSSY B4, `(.L_x_60) ;  /* 0x0000005000047945 */ /* 0x000fe20003800000 */
[----:B------:R-:W-:Y:S01]  /*4310*/  IMAD.MOV.U32 R35, RZ, RZ, R44 ;  /* 0x000000ffff237224 */ /* 0x000fe200078e002c */
[----:B------:R-:W-:Y:S01]  /*4320*/  MOV R27, 0x4350 ;  /* 0x00004350001b7802 */ /* 0x000fe20000000f00 */
[----:B------:R-:W-:-:S07]  /*4330*/  IMAD.MOV.U32 R28, RZ, RZ, R45 ;  /* 0x000000ffff1c7224 */ /* 0x000fce00078e002d */
[----:B------:R-:W-:Y:S05]  /*4340*/  CALL.REL.NOINC `($triton_$__internal_trig_reduction_slowpathd) ;  /* 0x0000005c00a87944 */ /* 0x000fea0003c00000 */
[----:B------:R-:W-:Y:S05]  /*4350*/  BSYNC B4 ;  /* 0x0000000000047941 */ /* 0x000fea0003800000 */
.L_x_60:
[----:B------:R0:W5:Y:S01]  /*4360*/  LDL R8, [R9] ;  /* 0x0000000009087983 */ /* 0x0001620000100800 */
[----:B------:R-:W-:Y:S02]  /*4370*/  IMAD.MOV.U32 R50, RZ, RZ, R28 ;  /* 0x000000ffff327224 */ /* 0x000fe400078e001c */
[----:B------:R-:W-:-:S07]  /*4380*/  IMAD.MOV.U32 R51, RZ, RZ, R29 ;  /* 0x000000ffff337224 */ /* 0x000fce00078e001d */
.L_x_59:
[----:B------:R-:W-:Y:S05]  /*4390*/  BSYNC B3 ;  /* 0x0000000000037941 */ /* 0x000fea0003800000 */
.L_x_58:
[----:B-----5:R-:W-:Y:S01]  /*43a0*/  VIADD R8, R8, 0x1 ;  /* 0x0000000108087836 */ /* 0x020fe20000000000 */
[----:B------:R-:W-:Y:S06]  /*43b0*/  BRA `(.L_x_61) ;  /* 0x0000000000087947 */ /* 0x000fec0003800000 */
.L_x_57:
[----:B------:R-:W-:Y:S01]  /*43c0*/  DMUL R50, RZ, R44 ;  /* 0x0000002cff327228 */ /* 0x000fe20000000000 */
[----:B------:R-:W-:-:S10]  /*43d0*/  IMAD.MOV.U32 R8, RZ, RZ, 0x1 ;  /* 0x00000001ff087424 */ /* 0x000fd400078e00ff */
.L_x_61:
[----:B------:R-:W-:Y:S05]  /*43e0*/  BSYNC B2 ;  /* 0x0000000000027941 */ /* 0x000fea0003800000 */
.L_x_56:
[----:B------:R-:W-:Y:S01]  /*43f0*/  FSEL R69, R5, 1.875, P1 ;  /* 0x3ff0000005457808 */ /* 0x000fe20000800000 */
[----:B------:R-:W-:Y:S01]  /*4400*/  BSSY B0, `(.L_x_62) ;  /* 0x000001b000007945 */ /* 0x000fe20003800000 */
[----:B------:R-:W1:Y:S01]  /*4410*/  MUFU.RCP64H R5, R7 ;  /* 0x0000000700057308 */ /* 0x000e620000001800 */
[----:B------:R-:W-:Y:S01]  /*4420*/  FSEL R78, R4, RZ, P1 ;  /* 0x000000ff044e7208 */ /* 0x000fe20000800000 */
[----:B------:R-:W-:Y:S01]  /*4430*/  IMAD.MOV.U32 R4, RZ, RZ, 0x1 ;  /* 0x00000001ff047424 */ /* 0x000fe200078e00ff */
[----:B------:R-:W-:Y:S01]  /*4440*/  ISETP.NE.AND P2, PT, R54, RZ, PT ;  /* 0x000000ff3600720c */ /* 0x000fe20003f45270 */
[----:B------:R-:W-:Y:S02]  /*4450*/  IMAD.U32 R71, R52, 0x10000, RZ ;  /* 0x0001000034477824 */ /* 0x000fe400078e00ff */
[----:B------:R-:W-:Y:S01]  /*4460*/  IMAD.U32 R90, R53, 0x10000, RZ ;  /* 0x00010000355a7824 */ /* 0x000fe200078e00ff */
[----:B------:R-:W-:Y:S01]  /*4470*/  FSEL R68, R68, R55, !P2 ;  /* 0x0000003744447208 */ /* 0x000fe20005000000 */
[----:B-1----:R-:W-:-:S08]  /*4480*/  DFMA R28, -R6, R4, 1 ;  /* 0x3ff00000061c742b */ /* 0x002fd00000000104 */
[----:B------:R-:W-:-:S08]  /*4490*/  DFMA R28, R28, R28, R28 ;  /* 0x0000001c1c1c722b */ /* 0x000fd0000000001c */
[----:B------:R-:W-:-:S08]  /*44a0*/  DFMA R28, R4, R28, R4 ;  /* 0x0000001c041c722b */ /* 0x000fd00000000004 */
[----:B------:R-:W-:-:S08]  /*44b0*/  DFMA R4, -R6, R28, 1 ;  /* 0x3ff000000604742b */ /* 0x000fd0000000011c */
[----:B------:R-:W-:-:S08]  /*44c0*/  DFMA R4, R28, R4, R28 ;  /* 0x000000041c04722b */ /* 0x000fd0000000001c */
[----:B------:R-:W-:-:S08]  /*44d0*/  DMUL R72, R4, 1 ;  /* 0x3ff0000004487828 */ /* 0x000fd00000000000 */
[----:B------:R-:W-:-:S08]  /*44e0*/  DFMA R28, -R6, R72, 1 ;  /* 0x3ff00000061c742b */ /* 0x000fd00000000148 */
[----:B------:R-:W-:Y:S01]  /*44f0*/  DFMA R72, R4, R28, R72 ;  /* 0x0000001c0448722b */ /* 0x000fe20000000048 */
[----:B------:R-:W-:Y:S02]  /*4500*/  FSEL R4, R58, RZ, P0 ;  /* 0x000000ff3a047208 */ /* 0x000fe40000000000 */
[----:B------:R-:W-:-:S07]  /*4510*/  FSEL R5, R104, 1.875, P0 ;  /* 0x3ff0000068057808 */ /* 0x000fce0000000000 */
[----:B------:R-:W-:-:S05]  /*4520*/  FFMA R27, RZ, R7, R73 ;  /* 0x00000007ff1b7223 */ /* 0x000fca0000000049 */
[----:B------:R-:W-:-:S13]  /*4530*/  FSETP.GT.AND P1, PT, |R27|, 1.469367938527859385e-39, PT ;  /* 0x001000001b00780b */ /* 0x000fda0003f24200 */
[----:B------:R-:W-:Y:S05]  /*4540*/  @P1 BRA `(.L_x_63) ;  /* 0x0000000000181947 */ /* 0x000fea0003800000 */
[----:B------:R-:W-:Y:S01]  /*4550*/  IMAD.MOV.U32 R30, RZ, RZ, R6 ;  /* 0x000000ffff1e7224 */ /* 0x000fe200078e0006 */
[----:B------:R-:W-:Y:S01]  /*4560*/  MOV R91, 0x4590 ;  /* 0x00004590005b7802 */ /* 0x000fe20000000f00 */
[----:B------:R-:W-:-:S07]  /*4570*/  IMAD.MOV.U32 R31, RZ, RZ, R7 ;  /* 0x000000ffff1f7224 */ /* 0x000fce00078e0007 */
[----:B0-----:R-:W-:Y:S05]  /*4580*/  CALL.REL.NOINC `($__internal_0_$__cuda_sm20_div_rn_f64_full) ;  /* 0x0000004800c47944 */ /* 0x001fea0003c00000 */
[----:B------:R-:W-:Y:S02]  /*4590*/  IMAD.MOV.U32 R72, RZ, RZ, R38 ;  /* 0x000000ffff487224 */ /* 0x000fe400078e0026 */
[----:B------:R-:W-:-:S07]  /*45a0*/  IMAD.MOV.U32 R73, RZ, RZ, R39 ;  /* 0x000000ffff497224 */ /* 0x000fce00078e0027 */
.L_x_63:
[----:B------:R-:W-:Y:S05]  /*45b0*/  BSYNC B0 ;  /* 0x0000000000007941 */ /* 0x000fea0003800000 */
.L_x_62:
[----:B------:R-:W1:Y:S01]  /*45c0*/  LDC.64 R6, c[0x4][0x18] ;  /* 0x01000600ff067b82 */ /* 0x000e620000000a00 */
[----:B------:R-:W-:-:S05]  /*45d0*/  LOP3.LUT R84, R8, 0x1, RZ, 0xc0, !PT ;  /* 0x0000000108547812 */ /* 0x000fca00078ec0ff */
[----:B------:R-:W-:-:S04]  /*45e0*/  IMAD.SHL.U32 R27, R84, 0x8, RZ ;  /* 0x00000008541b7824 */ /* 0x000fc800078e00ff */
[----:B-1----:R-:W-:-:S05]  /*45f0*/  IMAD.WIDE.U32 R6, R27, 0x8, R6 ;  /* 0x000000081b067825 */ /* 0x002fca00078e0006 */
[----:B------:R1:W5:Y:S04]  /*4600*/  LDG.E.64.CONSTANT R142, desc[UR6][R6.64+0x8] ;  /* 0x00000806068e7981 */ /* 0x000368000c1e9b00 */
[----:B------:R1:W5:Y:S04]  /*4610*/  LDG.E.64.CONSTANT R120, desc[UR6][R6.64+0x10] ;  /* 0x0000100606787981 */ /* 0x000368000c1e9b00 */
[----:B------:R1:W5:Y:S04]  /*4620*/  LDG.E.64.CONSTANT R52, desc[UR6][R6.64+0x18] ;  /* 0x0000180606347981 */ /* 0x000368000c1e9b00 */
[----:B------:R1:W5:Y:S04]  /*4630*/  LDG.E.64.CONSTANT R54, desc[UR6][R6.64+0x20] ;  /* 0x0000200606367981 */ /* 0x000368000c1e9b00 */
[----:B------:R1:W5:Y:S04]  /*4640*/  LDG.E.64.CONSTANT R162, desc[UR6][R6.64+0x28] ;  /* 0x0000280606a27981 */ /* 0x000368000c1e9b00 */
[----:B------:R1:W5:Y:S01]  /*4650*/  LDG.E.64.CONSTANT R176, desc[UR6][R6.64+0x30] ;  /* 0x0000300606b07981 */ /* 0x000362000c1e9b00 */
[----:B------:R-:W-:Y:S01]  /*4660*/  LOP3.LUT R27, R47, 0x7fffffff, RZ, 0xc0, !PT ;  /* 0x7fffffff2f1b7812 */ /* 0x000fe200078ec0ff */
[----:B------:R-:W-:Y:S01]  /*4670*/  DMUL R56, R2, R56 ;  /* 0x0000003802387228 */ /* 0x000fe20000000000 */
[----:B------:R-:W-:Y:S01]  /*4680*/  ISETP.NE.AND P4, PT, R46, RZ, PT ;  /* 0x000000ff2e00720c */ /* 0x000fe20003f85270 */
[----:B------:R1:W2:Y:S01]  /*4690*/  F2F.F64.F32 R2, R60 ;  /* 0x0000003c00027310 */ /* 0x0002a20000201800 */
[C---:B------:R-:W-:Y:S01]  /*46a0*/  ISETP.EQ.AND P1, PT, R27.reuse, 0x7ff00000, PT ;  /* 0x7ff000001b00780c */ /* 0x040fe20003f22270 */
[----:B------:R-:W-:Y:S01]  /*46b0*/  UMOV UR8, 0x6dc9c883 ;  /* 0x6dc9c88300087882 */ /* 0x000fe20000000000 */
[----:B------:R-:W-:Y:S01]  /*46c0*/  UMOV UR9, 0x3fe45f30 ;  /* 0x3fe45f3000097882 */ /* 0x000fe20000000000 */
[----:B------:R-:W-:Y:S01]  /*46d0*/  ISETP.EQ.AND P2, PT, R27, 0x7ff00000, PT ;  /* 0x7ff000001b00780c */ /* 0x000fe20003f42270 */
[----:B------:R-:W-:Y:S01]  /*46e0*/  DMUL R58, R46, UR8 ;  /* 0x000000082e3a7c28 */ /* 0x000fe20008000000 */
[----:B------:R-:W-:Y:S02]  /*46f0*/  BSSY B2, `(.L_x_64) ;  /* 0x0000020000027945 */ /* 0x000fe40003800000 */
[----:B------:R-:W-:-:S06]  /*4700*/  P2R R192, PR, RZ, 0x4 ;  /* 0x00000004ffc07803 */ /* 0x000fcc0000000000 */
[----:B-1----:R-:W-:Y:S05]  /*4710*/  @!P4 BRA P1, `(.L_x_65) ;  /* 0x00000000006cc947 */ /* 0x002fea0000800000 */
[----:B------:R-:W1:Y:S01]  /*4720*/  F2I.F64 R30, R58 ;  /* 0x0000003a001e7311 */ /* 0x000e620000301100 */
[----:B------:R-:W-:Y:S01]  /*4730*/  UMOV UR8, 0x54442d18 ;  /* 0x54442d1800087882 */ /* 0x000fe20000000000 */
[----:B------:R-:W-:Y:S01]  /*4740*/  UMOV UR9, 0x3ff921fb ;  /* 0x3ff921fb00097882 */ /* 0x000fe20000000000 */
[----:B------:R-:W-:Y:S01]  /*4750*/  DSETP.GE.AND P1, PT, |R46|, 2.14748364800000000000e+09, PT ;  /* 0x41e000002e00742a */ /* 0x000fe20003f26200 */
[----:B------:R-:W-:Y:S04]  /*4760*/  BSSY B3, `(.L_x_66) ;  /* 0x0000014000037945 */ /* 0x000fe80003800000 */
[----:B-1----:R-:W1:Y:S01]  /*4770*/  I2F.F64 R60, R30 ;  /* 0x0000001e003c7312 */ /* 0x002e620000201c00 */
[----:B------:R3:W-:Y:S01]  /*4780*/  STL [R9], R30 ;  /* 0x0000001e09007387 */ /* 0x0007e20000100800 */
[----:B-1----:R-:W-:Y:S01]  /*4790*/  DFMA R6, -R60, UR8, R46 ;  /* 0x000000083c067c2b */ /* 0x002fe2000800012e */
[----:B------:R-:W-:Y:S01]  /*47a0*/  UMOV UR8, 0x33145c00 ;  /* 0x33145c0000087882 */ /* 0x000fe20000000000 */
[----:B------:R-:W-:-:S06]  /*47b0*/  UMOV UR9, 0x3c91a626 ;  /* 0x3c91a62600097882 */ /* 0x000fcc0000000000 */
[----:B------:R-:W-:Y:S01]  /*47c0*/  DFMA R6, -R60, UR8, R6 ;  /* 0x000000083c067c2b */ /* 0x000fe20008000106 */
[----:B------:R-:W-:Y:S01]  /*47d0*/  UMOV UR8, 0x252049c0 ;  /* 0x252049c000087882 */ /* 0x000fe20000000000 */
[----:B------:R-:W-:-:S06]  /*47e0*/  UMOV UR9, 0x397b839a ;  /* 0x397b839a00097882 */ /* 0x000fcc0000000000 */
[----:B------:R-:W-:Y:S01]  /*47f0*/  DFMA R60, -R60, UR8, R6 ;  /* 0x000000083c3c7c2b */ /* 0x000fe20008000106 */
[----:B---3--:R-:W-:Y:S10]  /*4800*/  @!P1 BRA `(.L_x_67) ;  /* 0x0000000000249947 */ /* 0x008ff40003800000 */
[----:B------:R-:W-:Y:S01]  /*4810*/  BSSY B4, `(.L_x_68) ;  /* 0x0000005000047945 */ /* 0x000fe20003800000 */
[----:B------:R-:W-:Y:S01]  /*4820*/  IMAD.MOV.U32 R35, RZ, RZ, R46 ;  /* 0x000000ffff237224 */ /* 0x000fe200078e002e */
[----:B------:R-:W-:Y:S01]  /*4830*/  MOV R27, 0x4860 ;  /* 0x00004860001b7802 */ /* 0x000fe20000000f00 */
[----:B------:R-:W-:-:S07]  /*4840*/  IMAD.MOV.U32 R28, RZ, RZ, R47 ;  /* 0x000000ffff1c7224 */ /* 0x000fce00078e002f */
[----:B0-2--5:R-:W-:Y:S05]  /*4850*/  CALL.REL.NOINC `($triton_$__internal_trig_reduction_slowpathd) ;  /* 0x0000005800647944 */ /* 0x025fea0003c00000 */
[----:B------:R-:W-:Y:S05]  /*4860*/  BSYNC B4 ;  /* 0x0000000000047941 */ /* 0x000fea0003800000 */
.L_x_68:
[----:B------:R0:W5:Y:S01]  /*4870*/  LDL R30, [R9] ;  /* 0x00000000091e7983 */ /* 0x0001620000100800 */
[----:B------:R-:W-:Y:S02]  /*4880*/  IMAD.MOV.U32 R60, RZ, RZ, R28 ;  /* 0x000000ffff3c7224 */ /* 0x000fe400078e001c */
[----:B------:R-:W-:-:S07]  /*4890*/  IMAD.MOV.U32 R61, RZ, RZ, R29 ;  /* 0x000000ffff3d7224 */ /* 0x000fce00078e001d */
.L_x_67:
[----:B------:R-:W-:Y:S05]  /*48a0*/  BSYNC B3 ;  /* 0x0000000000037941 */ /* 0x000fea0003800000 */
.L_x_66:
[----:B-----5:R-:W-:Y:S01]  /*48b0*/  VIADD R7, R30, 0x1 ;  /* 0x000000011e077836 */ /* 0x020fe20000000000 */
[----:B------:R-:W-:Y:S06]  /*48c0*/  BRA `(.L_x_69) ;  /* 0x0000000000087947 */ /* 0x000fec0003800000 */
.L_x_65:
[----:B------:R-:W-:Y:S01]  /*48d0*/  DMUL R60, RZ, R46 ;  /* 0x0000002eff3c7228 */ /* 0x000fe20000000000 */
[----:B------:R-:W-:-:S10]  /*48e0*/  IMAD.MOV.U32 R7, RZ, RZ, 0x1 ;  /* 0x00000001ff077424 */ /* 0x000fd400078e00ff */
.L_x_69:
[----:B------:R-:W-:Y:S05]  /*48f0*/  BSYNC B2 ;  /* 0x0000000000027941 */ /* 0x000fea0003800000 */
.L_x_64:
[----:B------:R-:W1:Y:S01]  /*4900*/  MUFU.RCP64H R29, R63 ;  /* 0x0000003f001d7308 */ /* 0x000e620000001800 */
[----:B------:R-:W-:Y:S01]  /*4910*/  IMAD.MOV.U32 R28, RZ, RZ, 0x1 ;  /* 0x00000001ff1c7424 */ /* 0x000fe200078e00ff */
[----:B------:R-:W-:Y:S01]  /*4920*/  FSEL R78, R78, RZ, P0 ;  /* 0x000000ff4e4e7208 */ /* 0x000fe20000000000 */
[----:B------:R-:W-:Y:S01]  /*4930*/  BSSY B0, `(.L_x_70) ;  /* 0x0000017000007945 */ /* 0x000fe20003800000 */
[----:B------:R-:W-:Y:S01]  /*4940*/  FSEL R79, R69, 1.875, P0 ;  /* 0x3ff00000454f7808 */ /* 0x000fe20000000000 */
[----:B------:R-:W-:Y:S01]  /*4950*/  IMAD.U32 R106, R106, 0x10000, RZ ;  /* 0x000100006a6a7824 */ /* 0x000fe200078e00ff */
[----:B------:R-:W-:Y:S01]  /*4960*/  ISETP.NE.AND P1, PT, R66, RZ, PT ;  /* 0x000000ff4200720c */ /* 0x000fe20003f25270 */
[----:B------:R-:W-:-:S03]  /*4970*/  IMAD.U32 R86, R86, 0x10000, RZ ;  /* 0x0001000056567824 */ /* 0x000fc600078e00ff */
        /* <DEDUP_REMOVED lines=15> */
[----:B0-2--5:R-:W-:Y:S05]  /*4a70*/  CALL.REL.NOINC `($__internal_0_$__cuda_sm20_div_rn_f64_full) ;  /* 0x0000004400887944 */ /* 0x025fea0003c00000 */
[----:B------:R-:W-:Y:S02]  /*4a80*/  IMAD.MOV.U32 R80, RZ, RZ, R38 ;  /* 0x000000ffff507224 */ /* 0x000fe400078e0026 */
[----:B------:R-:W-:-:S07]  /*4a90*/  IMAD.MOV.U32 R81, RZ, RZ, R39 ;  /* 0x000000ffff517224 */ /* 0x000fce00078e0027 */
.L_x_71:
[----:B------:R-:W-:Y:S05]  /*4aa0*/  BSYNC B0 ;  /* 0x0000000000007941 */ /* 0x000fea0003800000 */
.L_x_70:
        /* <DEDUP_REMOVED lines=11> */
[----:B--2---:R-:W-:Y:S01]  /*4b60*/  DMUL R64, R2, R64 ;  /* 0x0000004002407228 */ /* 0x004fe20000000000 */
[----:B------:R-:W-:Y:S01]  /*4b70*/  ISETP.NE.AND P1, PT, R56, RZ, PT ;  /* 0x000000ff3800720c */ /* 0x000fe20003f25270 */
[----:B------:R1:W2:Y:S01]  /*4b80*/  F2F.F64.F32 R2, R68 ;  /* 0x0000004400027310 */ /* 0x0002a20000201800 */
[C---:B------:R-:W-:Y:S01]  /*4b90*/  ISETP.EQ.AND P0, PT, R6.reuse, 0x7ff00000, PT ;  /* 0x7ff000000600780c */ /* 0x040fe20003f02270 */
[----:B------:R-:W-:Y:S01]  /*4ba0*/  UMOV UR8, 0x6dc9c883 ;  /* 0x6dc9c88300087882 */ /* 0x000fe20000000000 */
[----:B------:R-:W-:Y:S01]  /*4bb0*/  UMOV UR9, 0x3fe45f30 ;  /* 0x3fe45f3000097882 */ /* 0x000fe20000000000 */
[----:B------:R-:W-:Y:S01]  /*4bc0*/  ISETP.EQ.AND P2, PT, R6, 0x7ff00000, PT ;  /* 0x7ff000000600780c */ /* 0x000fe20003f42270 */
[----:B------:R-:W-:Y:S01]  /*4bd0*/  DMUL R66, R56, UR8 ;  /* 0x0000000838427c28 */ /* 0x000fe20008000000 */
[----:B------:R-:W-:Y:S01]  /*4be0*/  BSSY B2, `(.L_x_72) ;  /* 0x0000021000027945 */ /* 0x000fe20003800000 */
[----:B------:R-:W-:-:S02]  /*4bf0*/  P2R R195, PR, RZ, 0x2 ;  /* 0x00000002ffc37803 */ /* 0x000fc40000000000 */
[----:B------:R-:W-:-:S05]  /*4c00*/  P2R R194, PR, RZ, 0x4 ;  /* 0x00000004ffc27803 */ /* 0x000fca0000000000 */
        /* <DEDUP_REMOVED lines=22> */
.L_x_76:
[----:B------:R0:W5:Y:S01]  /*4d70*/  LDL R6, [R9] ;  /* 0x0000000009067983 */ /* 0x0001620000100800 */
[----:B------:R-:W-:Y:S02]  /*4d80*/  IMAD.MOV.U32 R68, RZ, RZ, R28 ;  /* 0x000000ffff447224 */ /* 0x000fe400078e001c */
[----:B------:R-:W-:-:S07]  /*4d90*/  IMAD.MOV.U32 R69, RZ, RZ, R29 ;  /* 0x000000ffff457224 */ /* 0x000fce00078e001d */
.L_x_75:
[----:B------:R-:W-:Y:S05]  /*4da0*/  BSYNC B3 ;  /* 0x0000000000037941 */ /* 0x000fea0003800000 */
.L_x_74:
[----:B-----5:R-:W-:Y:S01]  /*4db0*/  VIADD R6, R6, 0x1 ;  /* 0x0000000106067836 */ /* 0x020fe20000000000 */
[----:B------:R-:W-:Y:S06]  /*4dc0*/  BRA `(.L_x_77) ;  /* 0x0000000000087947 */ /* 0x000fec0003800000 */
.L_x_73:
[----:B------:R-:W-:Y:S01]  /*4dd0*/  DMUL R68, RZ, R56 ;  /* 0x00000038ff447228 */ /* 0x000fe20000000000 */
[----:B------:R-:W-:-:S10]  /*4de0*/  IMAD.MOV.U32 R6, RZ, RZ, 0x1 ;  /* 0x00000001ff067424 */ /* 0x000fd400078e00ff */
.L_x_77:
[----:B------:R-:W-:Y:S05]  /*4df0*/  BSYNC B2 ;  /* 0x0000000000027941 */ /* 0x000fea0003800000 */
.L_x_72:
[----:B------:R-:W1:Y:S01]  /*4e00*/  MUFU.RCP64H R29, R5 ;  /* 0x00000005001d7308 */ /* 0x000e620000001800 */
[----:B------:R-:W-:Y:S01]  /*4e10*/  IMAD.MOV.U32 R28, RZ, RZ, 0x1 ;  /* 0x00000001ff1c7424 */ /* 0x000fe200078e00ff */
[----:B------:R-:W-:Y:S01]  /*4e20*/  ISETP.NE.AND P0, PT, R70, RZ, PT ;  /* 0x000000ff4600720c */ /* 0x000fe20003f05270 */
[----:B------:R-:W-:Y:S03]  /*4e30*/  BSSY B0, `(.L_x_78) ;  /* 0x0000013000007945 */ /* 0x000fe60003800000 */
        /* <DEDUP_REMOVED lines=18> */
.L_x_79:
[----:B------:R-:W-:Y:S05]  /*4f60*/  BSYNC B0 ;  /* 0x0000000000007941 */ /* 0x000fea0003800000 */
.L_x_78:
        /* <DEDUP_REMOVED lines=10> */
[----:B--2---:R-:W-:Y:S01]  /*5010*/  DMUL R72, R2, R72 ;  /* 0x0000004802487228 */ /* 0x004fe20000000000 */
[----:B------:R-:W-:Y:S01]  /*5020*/  ISETP.NE.AND P1, PT, R64, RZ, PT ;  /* 0x000000ff4000720c */ /* 0x000fe20003f25270 */
[----:B------:R-:W1:Y:S01]  /*5030*/  F2F.F64.F32 R82, R82 ;  /* 0x0000005200527310 */ /* 0x000e620000201800 */
[----:B------:R-:W-:Y:S01]  /*5040*/  LOP3.LUT R2, R65, 0x7fffffff, RZ, 0xc0, !PT ;  /* 0x7fffffff41027812 */ /* 0x000fe200078ec0ff */
[----:B------:R-:W-:Y:S01]  /*5050*/  UMOV UR8, 0x6dc9c883 ;  /* 0x6dc9c88300087882 */ /* 0x000fe20000000000 */
[----:B------:R-:W-:Y:S01]  /*5060*/  UMOV UR9, 0x3fe45f30 ;  /* 0x3fe45f3000097882 */ /* 0x000fe20000000000 */
[----:B------:R-:W-:Y:S01]  /*5070*/  BSSY B2, `(.L_x_80) ;  /* 0x0000024000027945 */ /* 0x000fe20003800000 */
[C---:B------:R-:W-:Y:S01]  /*5080*/  ISETP.EQ.AND P0, PT, R2.reuse, 0x7ff00000, PT ;  /* 0x7ff000000200780c */ /* 0x040fe20003f02270 */
[----:B------:R-:W-:Y:S01]  /*5090*/  DMUL R74, R64, UR8 ;  /* 0x00000008404a7c28 */ /* 0x000fe20008000000 */
[----:B------:R-:W-:-:S02]  /*50a0*/  ISETP.EQ.AND P2, PT, R2, 0x7ff00000, PT ;  /* 0x7ff000000200780c */ /* 0x000fc40003f42270 */
[----:B------:R-:W-:Y:S02]  /*50b0*/  P2R R197, PR, RZ, 0x2 ;  /* 0x00000002ffc57803 */ /* 0x000fe40000000000 */
[----:B------:R-:W-:-:S07]  /*50c0*/  P2R R196, PR, RZ, 0x4 ;  /* 0x00000004ffc47803 */ /* 0x000fce0000000000 */
        /* <DEDUP_REMOVED lines=15> */
[----:B--2---:R-:W-:Y:S10]  /*51c0*/  @!P0 BRA `(.L_x_83) ;  /* 0x0000000000248947 */ /* 0x004ff40003800000 */
[----:B------:R-:W-:Y:S01]  /*51d0*/  BSSY B4, `(.L_x_84) ;  /* 0x0000005000047945 */ /* 0x000fe20003800000 */
[----:B------:R-:W-:Y:S01]  /*51e0*/  IMAD.MOV.U32 R35, RZ, RZ, R64 ;  /* 0x000000ffff237224 */ /* 0x000fe200078e0040 */
[----:B------:R-:W-:Y:S01]  /*51f0*/  MOV R27, 0x5220 ;  /* 0x00005220001b7802 */ /* 0x000fe20000000f00 */
[----:B------:R-:W-:-:S07]  /*5200*/  IMAD.MOV.U32 R28, RZ, RZ, R65 ;  /* 0x000000ffff1c7224 */ /* 0x000fce00078e0041 */
[----:B0----5:R-:W-:Y:S05]  /*5210*/  CALL.REL.NOINC `($triton_$__internal_trig_reduction_slowpathd) ;  /* 0x0000004c00f47944 */ /* 0x021fea0003c00000 */
[----:B------:R-:W-:Y:S05]  /*5220*/  BSYNC B4 ;  /* 0x0000000000047941 */ /* 0x000fea0003800000 */
.L_x_84:
[----:B------:R0:W5:Y:S01]  /*5230*/  LDL R30, [R9] ;  /* 0x00000000091e7983 */ /* 0x0001620000100800 */
[----:B------:R-:W-:Y:S02]  /*5240*/  IMAD.MOV.U32 R76, RZ, RZ, R28 ;  /* 0x000000ffff4c7224 */ /* 0x000fe400078e001c */
[----:B------:R-:W-:-:S07]  /*5250*/  IMAD.MOV.U32 R77, RZ, RZ, R29 ;  /* 0x000000ffff4d7224 */ /* 0x000fce00078e001d */
.L_x_83:
[----:B------:R-:W-:Y:S05]  /*5260*/  BSYNC B3 ;  /* 0x0000000000037941 */ /* 0x000fea0003800000 */
.L_x_82:
[----:B-----5:R-:W-:Y:S01]  /*5270*/  VIADD R5, R30, 0x1 ;  /* 0x000000011e057836 */ /* 0x020fe20000000000 */
[----:B------:R-:W-:Y:S06]  /*5280*/  BRA `(.L_x_85) ;  /* 0x0000000000087947 */ /* 0x000fec0003800000 */
.L_x_81:
[----:B------:R-:W-:Y:S01]  /*5290*/  DMUL R76, RZ, R64 ;  /* 0x00000040ff4c7228 */ /* 0x000fe20000000000 */
[----:B------:R-:W-:-:S10]  /*52a0*/  IMAD.MOV.U32 R5, RZ, RZ, 0x1 ;  /* 0x00000001ff057424 */ /* 0x000fd400078e00ff */
.L_x_85:
[----:B------:R-:W-:Y:S05]  /*52b0*/  BSYNC B2 ;  /* 0x0000000000027941 */ /* 0x000fea0003800000 */
.L_x_80:
[----:B------:R-:W1:Y:S01]  /*52c0*/  MUFU.RCP64H R3, R79 ;  /* 0x0000004f00037308 */ /* 0x000e620000001800 */
[----:B------:R-:W-:Y:S01]  /*52d0*/  IMAD.MOV.U32 R2, RZ, RZ, 0x1 ;  /* 0x00000001ff027424 */ /* 0x000fe200078e00ff */
[----:B------:R-:W-:Y:S01]  /*52e0*/  ISETP.NE.AND P0, PT, R0, RZ, PT ;  /* 0x000000ff0000720c */ /* 0x000fe20003f05270 */
[----:B------:R-:W-:Y:S01]  /*52f0*/  BSSY B0, `(.L_x_86) ;  /* 0x0000019000007945 */ /* 0x000fe20003800000 */
[----:B------:R-:W-:Y:S02]  /*5300*/  ISETP.NE.AND P2, PT, R85, RZ, PT ;  /* 0x000000ff5500720c */ /* 0x000fe40003f45270 */
[----:B------:R-:W-:Y:S02]  /*5310*/  FSEL R106, R106, R86, !P0 ;  /* 0x000000566a6a7208 */ /* 0x000fe40004000000 */
[----:B------:R-:W-:Y:S02]  /*5320*/  ISETP.NE.AND P0, PT, R84, RZ, PT ;  /* 0x000000ff5400720c */ /* 0x000fe40003f05270 */
[----:B------:R-:W-:-:S02]  /*5330*/  ISETP.NE.AND P1, PT, R4, RZ, PT ;  /* 0x000000ff0400720c */ /* 0x000fc40003f25270 */
[----:B------:R-:W-:Y:S02]  /*5340*/  P2R R191, PR, RZ, 0x1 ;  /* 0x00000001ffbf7803 */ /* 0x000fe40000000000 */
[----:B------:R-:W-:Y:S01]  /*5350*/  P2R R190, PR, RZ, 0x4 ;  /* 0x00000004ffbe7803 */ /* 0x000fe20000000000 */
[----:B-1----:R-:W-:Y:S01]  /*5360*/  DFMA R28, -R78, R2, 1 ;  /* 0x3ff000004e1c742b */ /* 0x002fe20000000102 */
[----:B------:R-:W-:-:S07]  /*5370*/  P2R R189, PR, RZ, 0x2 ;  /* 0x00000002ffbd7803 */ /* 0x000fce0000000000 */
        /* <DEDUP_REMOVED lines=13> */
[----:B0----5:R-:W-:Y:S05]  /*5450*/  CALL.REL.NOINC `($__internal_0_$__cuda_sm20_div_rn_f64_full) ;  /* 0x0000003c00107944 */ /* 0x021fea0003c00000 */
[----:B------:R-:W-:Y:S02]  /*5460*/  IMAD.MOV.U32 R2, RZ, RZ, R38 ;  /* 0x000000ffff027224 */ /* 0x000fe400078e0026 */
[----:B------:R-:W-:-:S07]  /*5470*/  IMAD.MOV.U32 R3, RZ, RZ, R39 ;  /* 0x000000ffff037224 */ /* 0x000fce00078e0027 */
.L_x_87:
[----:B------:R-:W-:Y:S05]  /*5480*/  BSYNC B0 ;  /* 0x0000000000007941 */ /* 0x000fea0003800000 */
.L_x_86:
[----:B------:R-:W1:Y:S01]  /*5490*/  LDC.64 R28, c[0x4][0x18] ;  /* 0x01000600ff1c7b82 */ /* 0x000e620000000a00 */
[----:B------:R-:W-:Y:S02]  /*54a0*/  LOP3.LUT P0, R0, R5, 0x1, RZ, 0xc0, !PT ;  /* 0x0000000105007812 */ /* 0x000fe4000780c0ff */
[----:B------:R-:W-:Y:S02]  /*54b0*/  ISETP.NE.AND P1, PT, R72, RZ, PT ;  /* 0x000000ff4800720c */ /* 0x000fe40003f25270 */
[----:B------:R-:W-:Y:S01]  /*54c0*/  P2R R188, PR, RZ, 0x1 ;  /* 0x00000001ffbc7803 */ /* 0x000fe20000000000 */
        /* <DEDUP_REMOVED lines=9> */
[----:B------:R-:W1:Y:S01]  /*5560*/  F2F.F64.F32 R90, R90 ;  /* 0x0000005a005a7310 */ /* 0x000e620000201800 */
[----:B------:R-:W-:Y:S01]  /*5570*/  UMOV UR4, 0x6dc9c883 ;  /* 0x6dc9c88300047882 */ /* 0x000fe20000000000 */
[----:B------:R-:W-:Y:S01]  /*5580*/  UMOV UR5, 0x3fe45f30 ;  /* 0x3fe45f3000057882 */ /* 0x000fe20000000000 */
[C---:B------:R-:W-:Y:S01]  /*5590*/  ISETP.EQ.AND P0, PT, R0.reuse, 0x7ff00000, PT ;  /* 0x7ff000000000780c */ /* 0x040fe20003f02270 */
[----:B------:R-:W-:Y:S01]  /*55a0*/  DMUL R80, R82, R80 ;  /* 0x0000005052507228 */ /* 0x000fe20000000000 */
[----:B------:R-:W-:Y:S01]  /*55b0*/  ISETP.EQ.AND P2, PT, R0, 0x7ff00000, PT ;  /* 0x7ff000000000780c */ /* 0x000fe20003f42270 */
[----:B------:R-:W-:Y:S01]  /*55c0*/  DMUL R82, R72, UR4 ;  /* 0x0000000448527c28 */ /* 0x000fe20008000000 */
[----:B------:R-:W-:Y:S01]  /*55d0*/  BSSY B2, `(.L_x_88) ;  /* 0x0000021000027945 */ /* 0x000fe20003800000 */
[----:B------:R-:W-:-:S02]  /*55e0*/  P2R R199, PR, RZ, 0x2 ;  /* 0x00000002ffc77803 */ /* 0x000fc40000000000 */
        /* <DEDUP_REMOVED lines=23> */
.L_x_92:
[----:B------:R0:W5:Y:S01]  /*5760*/  LDL R4, [R9] ;  /* 0x0000000009047983 */ /* 0x0001620000100800 */
[----:B------:R-:W-:Y:S02]  /*5770*/  IMAD.MOV.U32 R84, RZ, RZ, R28 ;  /* 0x000000ffff547224 */ /* 0x000fe400078e001c */
[----:B------:R-:W-:-:S07]  /*5780*/  IMAD.MOV.U32 R85, RZ, RZ, R29 ;  /* 0x000000ffff557224 */ /* 0x000fce00078e001d */
.L_x_91:
[----:B------:R-:W-:Y:S05]  /*5790*/  BSYNC B3 ;  /* 0x0000000000037941 */ /* 0x000fea0003800000 */
.L_x_90:
[----:B-----5:R-:W-:Y:S01]  /*57a0*/  VIADD R4, R4, 0x1 ;  /* 0x0000000104047836 */ /* 0x020fe20000000000 */
[----:B------:R-:W-:Y:S06]  /*57b0*/  BRA `(.L_x_93) ;  /* 0x0000000000087947 */ /* 0x000fec0003800000 */
.L_x_89:
[----:B------:R-:W-:Y:S01]  /*57c0*/  DMUL R84, RZ, R72 ;  /* 0x00000048ff547228 */ /* 0x000fe20000000000 */
[----:B------:R-:W-:-:S10]  /*57d0*/  IMAD.MOV.U32 R4, RZ, RZ, 0x1 ;  /* 0x00000001ff047424 */ /* 0x000fd400078e00ff */
.L_x_93:
[----:B------:R-:W-:Y:S05]  /*57e0*/  BSYNC B2 ;  /* 0x0000000000027941 */ /* 0x000fea0003800000 */
.L_x_88:
[----:B------:R-:W1:Y:S01]  /*57f0*/  LDC.64 R28, c[0x4][0x18] ;  /* 0x01000600ff1c7b82 */ /* 0x000e620000000a00 */
[----:B------:R-:W-:Y:S02]  /*5800*/  LOP3.LUT P0, R0, R4, 0x1, RZ, 0xc0, !PT ;  /* 0x0000000104007812 */ /* 0x000fe4000780c0ff */
[----:B------:R-:W-:Y:S02]  /*5810*/  ISETP.NE.AND P6, PT, R191, RZ, PT ;  /* 0x000000ffbf00720c */ /* 0x000fe40003fc5270 */
[----:B------:R-:W-:Y:S01]  /*5820*/  ISETP.NE.AND P5, PT, R190, RZ, PT ;  /* 0x000000ffbe00720c */ /* 0x000fe20003fa5270 */
[----:B------:R-:W-:Y:S01]  /*5830*/  IMAD.SHL.U32 R27, R0, 0x8, RZ ;  /* 0x00000008001b7824 */ /* 0x000fe200078e00ff */
[----:B------:R-:W-:Y:S02]  /*5840*/  ISETP.NE.AND P2, PT, R189, RZ, PT ;  /* 0x000000ffbd00720c */ /* 0x000fe40003f45270 */
[----:B------:R-:W-:Y:S01]  /*5850*/  ISETP.NE.AND P1, PT, R188, RZ, PT ;  /* 0x000000ffbc00720c */ /* 0x000fe20003f25270 */
[----:B-1----:R-:W-:-:S05]  /*5860*/  IMAD.WIDE.U32 R28, R27, 0x8, R28 ;  /* 0x000000081b1c7825 */ /* 0x002fca00078e001c */
[----:B------:R1:W5:Y:S01]  /*5870*/  LDG.E.64.CONSTANT R134, desc[UR6][R28.64+0x8] ;  /* 0x000008061c867981 */ /* 0x000362000c1e9b00 */
[----:B------:R-:W-:Y:S01]  /*5880*/  IMAD.MOV.U32 R110, RZ, RZ, 0x79785eba ;  /* 0x79785ebaff6e7424 */ /* 0x000fe200078e00ff */
[----:B------:R-:W-:Y:S02]  /*5890*/  P2R R204, PR, RZ, 0x1 ;  /* 0x00000001ffcc7803 */ /* 0x000fe40000000000 */
[----:B------:R1:W5:Y:S04]  /*58a0*/  LDG.E.64.CONSTANT R128, desc[UR6][R28.64+0x10] ;  /* 0x000010061c807981 */ /* 0x000368000c1e9b00 */
[----:B------:R1:W5:Y:S04]  /*58b0*/  LDG.E.64.CONSTANT R86, desc[UR6][R28.64+0x18] ;  /* 0x000018061c567981 */ /* 0x000368000c1e9b00 */
[----:B------:R1:W5:Y:S04]  /*58c0*/  LDG.E.64.CONSTANT R154, desc[UR6][R28.64+0x20] ;  /* 0x000020061c9a7981 */ /* 0x000368000c1e9b00 */
[----:B------:R1:W5:Y:S04]  /*58d0*/  LDG.E.64.CONSTANT R170, desc[UR6][R28.64+0x28] ;  /* 0x000028061caa7981 */ /* 0x000368000c1e9b00 */
[----:B------:R1:W5:Y:S01]  /*58e0*/  LDG.E.64.CONSTANT R186, desc[UR6][R28.64+0x30] ;  /* 0x000030061cba7981 */ /* 0x000362000c1e9b00 */
[----:B------:R-:W-:Y:S01]  /*58f0*/  IMAD.MOV.U32 R27, RZ, RZ, 0x3de5db65 ;  /* 0x3de5db65ff1b7424 */ /* 0x000fe200078e00ff */
[----:B------:R-:W-:Y:S01]  /*5900*/  LOP3.LUT R0, R81, 0x7fffffff, RZ, 0xc0, !PT ;  /* 0x7fffffff51007812 */ /* 0x000fe200078ec0ff */
[----:B------:R-:W1:Y:S01]  /*5910*/  F2F.F64.F32 R106, R106 ;  /* 0x0000006a006a7310 */ /* 0x000e620000201800 */
[C---:B------:R-:W-:Y:S01]  /*5920*/  FSEL R116, -R110.reuse, 4.2945490664224492434e-19, !P6 ;  /* 0x20fd81646e747808 */ /* 0x040fe20007000100 */
[----:B------:R-:W-:Y:S01]  /*5930*/  UMOV UR4, 0x6dc9c883 ;  /* 0x6dc9c88300047882 */ /* 0x000fe20000000000 */
[C---:B------:R-:W-:Y:S01]  /*5940*/  FSEL R114, -R110.reuse, 4.2945490664224492434e-19, !P5 ;  /* 0x20fd81646e727808 */ /* 0x040fe20006800100 */
[----:B------:R-:W-:Y:S01]  /*5950*/  UMOV UR5, 0x3fe45f30 ;  /* 0x3fe45f3000057882 */ /* 0x000fe20000000000 */
[C---:B------:R-:W-:Y:S01]  /*5960*/  FSEL R108, -R110.reuse, 4.2945490664224492434e-19, !P2 ;  /* 0x20fd81646e6c7808 */ /* 0x040fe20005000100 */
[----:B------:R-:W-:Y:S01]  /*5970*/  DMUL R88, R90, R88 ;  /* 0x000000585a587228 */ /* 0x000fe20000000000 */
[C---:B------:R-:W-:Y:S01]  /*5980*/  FSEL R112, -R110.reuse, 4.2945490664224492434e-19, !P1 ;  /* 0x20fd81646e707808 */ /* 0x040fe20004800100 */
[----:B------:R-:W-:Y:S01]  /*5990*/  DMUL R100, R80, UR4 ;  /* 0x0000000450647c28 */ /* 0x000fe20008000000 */
[----:B------:R-:W-:Y:S01]  /*59a0*/  FSEL R110, -R110, 4.2945490664224492434e-19, !P0 ;  /* 0x20fd81646e6e7808 */ /* 0x000fe20004000100 */
[----:B------:R-:W-:Y:S01]  /*59b0*/  BSSY B2, `(.L_x_94) ;  /* 0x000002e000027945 */ /* 0x000fe20003800000 */
[C---:B------:R-:W-:Y:S01]  /*59c0*/  FSEL R113, R27.reuse, -0.082518599927425384521, !P1 ;  /* 0xbda8ff831b717808 */ /* 0x040fe20004800000 */
[----:B------:R-:W-:Y:S01]  /*59d0*/  DMUL R90, R50, R50 ;  /* 0x00000032325a7228 */ /* 0x000fe20000000000 */
[C---:B------:R-:W-:Y:S01]  /*59e0*/  FSEL R111, R27.reuse, -0.082518599927425384521, !P0 ;  /* 0xbda8ff831b6f7808 */ /* 0x040fe20004000000 */
[----:B------:R-:W-:Y:S01]  /*59f0*/  DMUL R92, R60, R60 ;  /* 0x0000003c3c5c7228 */ /* 0x000fe20000000000 */
[----:B------:R-:W-:Y:S01]  /*5a00*/  ISETP.EQ.AND P0, PT, R0, 0x7ff00000, PT ;  /* 0x7ff000000000780c */ /* 0x000fe20003f02270 */
[----:B------:R-:W-:Y:S01]  /*5a10*/  DMUL R94, R68, R68 ;  /* 0x00000044445e7228 */ /* 0x000fe20000000000 */
[----:B------:R-:W-:Y:S01]  /*5a20*/  ISETP.NE.AND P1, PT, R80, RZ, PT ;  /* 0x000000ff5000720c */ /* 0x000fe20003f25270 */
[----:B------:R-:W-:Y:S01]  /*5a30*/  DMUL R96, R76, R76 ;  /* 0x0000004c4c607228 */ /* 0x000fe20000000000 */
[----:B------:R-:W-:Y:S01]  /*5a40*/  FSEL R109, R27, -0.082518599927425384521, !P2 ;  /* 0xbda8ff831b6d7808 */ /* 0x000fe20005000000 */
[----:B------:R-:W-:Y:S01]  /*5a50*/  DMUL R98, R84, R84 ;  /* 0x0000005454627228 */ /* 0x000fe20000000000 */
[----:B------:R-:W-:-:S02]  /*5a60*/  ISETP.EQ.AND P2, PT, R0, 0x7ff00000, PT ;  /* 0x7ff000000000780c */ /* 0x000fc40003f42270 */
[C---:B------:R-:W-:Y:S02]  /*5a70*/  FSEL R117, R27.reuse, -0.082518599927425384521, !P6 ;  /* 0xbda8ff831b757808 */ /* 0x040fe40007000000 */
[----:B------:R-:W-:Y:S02]  /*5a80*/  FSEL R115, R27, -0.082518599927425384521, !P5 ;  /* 0xbda8ff831b737808 */ /* 0x000fe40006800000 */
[----:B------:R-:W-:Y:S02]  /*5a90*/  P2R R205, PR, RZ, 0x4 ;  /* 0x00000004ffcd7803 */ /* 0x000fe40000000000 */
[----:B------:R-:W-:Y:S01]  /*5aa0*/  P2R R206, PR, RZ, 0x2 ;  /* 0x00000002ffce7803 */ /* 0x000fe20000000000 */
[----:B-1----:R-:W-:Y:S06]  /*5ab0*/  @!P1 BRA P0, `(.L_x_95) ;  /* 0x00000000006c9947 */ /* 0x002fec0000000000 */
        /* <DEDUP_REMOVED lines=21> */
.L_x_98:
[----:B------:R0:W5:Y:S01]  /*5c10*/  LDL R0, [R9] ;  /* 0x0000000009007983 */ /* 0x0001620000100800 */
[----:B------:R-:W-:Y:S02]  /*5c20*/  IMAD.MOV.U32 R102, RZ, RZ, R28 ;  /* 0x000000ffff667224 */ /* 0x000fe400078e001c */
[----:B------:R-:W-:-:S07]  /*5c30*/  IMAD.MOV.U32 R103, RZ, RZ, R29 ;  /* 0x000000ffff677224 */ /* 0x000fce00078e001d */
.L_x_97:
[----:B------:R-:W-:Y:S05]  /*5c40*/  BSYNC B3 ;  /* 0x0000000000037941 */ /* 0x000fea0003800000 */
.L_x_96:
[----:B-----5:R-:W-:Y:S01]  /*5c50*/  VIADD R0, R0, 0x1 ;  /* 0x0000000100007836 */ /* 0x020fe20000000000 */
[----:B------:R-:W-:Y:S06]  /*5c60*/  BRA `(.L_x_99) ;  /* 0x0000000000087947 */ /* 0x000fec0003800000 */
.L_x_95:
[----:B------:R-:W-:Y:S01]  /*5c70*/  DMUL R102, RZ, R80 ;  /* 0x00000050ff667228 */ /* 0x000fe20000000000 */
[----:B------:R-:W-:-:S10]  /*5c80*/  IMAD.MOV.U32 R0, RZ, RZ, 0x1 ;  /* 0x00000001ff007424 */ /* 0x000fd400078e00ff */
.L_x_99:
[----:B------:R-:W-:Y:S05]  /*5c90*/  BSYNC B2 ;  /* 0x0000000000027941 */ /* 0x000fea0003800000 */
.L_x_94:
[----:B------:R-:W1:Y:S01]  /*5ca0*/  LDC.64 R28, c[0x4][0x18] ;  /* 0x01000600ff1c7b82 */ /* 0x000e620000000a00 */
[----:B------:R-:W-:-:S05]  /*5cb0*/  LOP3.LUT P0, R27, R0, 0x1, RZ, 0xc0, !PT ;  /* 0x00000001001b7812 */ /* 0x000fca000780c0ff */
[----:B------:R-:W-:-:S04]  /*5cc0*/  IMAD.SHL.U32 R27, R27, 0x8, RZ ;  /* 0x000000081b1b7824 */ /* 0x000fc800078e00ff */
[----:B-1----:R-:W-:-:S05]  /*5cd0*/  IMAD.WIDE.U32 R28, R27, 0x8, R28 ;  /* 0x000000081b1c7825 */ /* 0x002fca00078e001c */
[----:B------:R-:W2:Y:S01]  /*5ce0*/  LDG.E.64.CONSTANT R132, desc[UR6][R28.64+0x8] ;  /* 0x000008061c847981 */ /* 0x000ea2000c1e9b00 */
[----:B------:R-:W-:Y:S01]  /*5cf0*/  DMUL R106, R106, R2 ;  /* 0x000000026a6a7228 */ /* 0x000fe20000000000 */
[----:B------:R-:W-:Y:S02]  /*5d00*/  P2R R201, PR, RZ, 0x1 ;  /* 0x00000001ffc97803 */ /* 0x000fe40000000000 */
[----:B------:R1:W1:Y:S04]  /*5d10*/  LDG.E.64.CONSTANT R130, desc[UR6][R28.64+0x10] ;  /* 0x000010061c827981 */ /* 0x000268000c1e9b00 */
[----:B------:R1:W1:Y:S04]  /*5d20*/  LDG.E.64.CONSTANT R104, desc[UR6][R28.64+0x18] ;  /* 0x000018061c687981 */ /* 0x000268000c1e9b00 */
[----:B------:R1:W1:Y:S04]  /*5d30*/  LDG.E.64.CONSTANT R156, desc[UR6][R28.64+0x20] ;  /* 0x000020061c9c7981 */ /* 0x000268000c1e9b00 */
[----:B------:R1:W1:Y:S04]  /*5d40*/  LDG.E.64.CONSTANT R172, desc[UR6][R28.64+0x28] ;  /* 0x000028061cac7981 */ /* 0x000268000c1e9b00 */
[----:B------:R1:W1:Y:S01]  /*5d50*/  LDG.E.64.CONSTANT R182, desc[UR6][R28.64+0x30] ;  /* 0x000030061cb67981 */ /* 0x000262000c1e9b00 */
[----:B------:R-:W-:Y:S01]  /*5d60*/  IMAD.MOV.U32 R2, RZ, RZ, 0x79785eba ;  /* 0x79785ebaff027424 */ /* 0x000fe200078e00ff */
[----:B-----5:R-:W-:Y:S01]  /*5d70*/  DFMA R138, R94, R108, R138 ;  /* 0x0000006c5e8a722b */ /* 0x020fe2000000008a */
[----:B------:R-:W-:Y:S01]  /*5d80*/  IMAD.MOV.U32 R3, RZ, RZ, 0x3de5db65 ;  /* 0x3de5db65ff037424 */ /* 0x000fe200078e00ff */
[----:B------:R-:W-:Y:S01]  /*5d90*/  DMUL R108, R102, R102 ;  /* 0x00000066666c7228 */ /* 0x000fe20000000000 */
[----:B------:R-:W-:Y:S01]  /*5da0*/  ISETP.NE.AND P1, PT, R88, RZ, PT ;  /* 0x000000ff5800720c */ /* 0x000fe20003f25270 */
[----:B------:R-:W-:Y:S01]  /*5db0*/  UMOV UR4, 0x6dc9c883 ;  /* 0x6dc9c88300047882 */ /* 0x000fe20000000000 */
[----:B------:R-:W-:Y:S01]  /*5dc0*/  FSEL R2, -R2, 4.2945490664224492434e-19, !P0 ;  /* 0x20fd816402027808 */ /* 0x000fe20004000100 */
[----:B------:R-:W-:Y:S01]  /*5dd0*/  UMOV UR5, 0x3fe45f30 ;  /* 0x3fe45f3000057882 */ /* 0x000fe20000000000 */
[----:B------:R-:W-:Y:S01]  /*5de0*/  FSEL R3, R3, -0.082518599927425384521, !P0 ;  /* 0xbda8ff8303037808 */ /* 0x000fe20004000000 */
[----:B------:R-:W-:Y:S01]  /*5df0*/  DFMA R134, R98, R110, R134 ;  /* 0x0000006e6286722b */ /* 0x000fe20000000086 */
[----:B------:R-:W-:Y:S01]  /*5e00*/  BSSY B2, `(.L_x_100) ;  /* 0x0000029000027945 */ /* 0x000fe20003800000 */
[----:B------:R-:W-:Y:S01]  /*5e10*/  DMUL R110, R88, UR4 ;  /* 0x00000004586e7c28 */ /* 0x000fe20008000000 */
[----:B------:R-:W-:Y:S01]  /*5e20*/  P2R R203, PR, RZ, 0x2 ;  /* 0x00000002ffcb7803 */ /* 0x000fe20000000000 */
[----:B------:R-:W-:-:S02]  /*5e30*/  DFMA R142, R90, R116, R142 ;  /* 0x000000745a8e722b */ /* 0x000fc4000000008e */
[----:B------:R-:W-:Y:S02]  /*5e40*/  DFMA R140, R92, R114, R140 ;  /* 0x000000725c8c722b */ /* 0x000fe4000000008c */
[----:B------:R-:W-:Y:S02]  /*5e50*/  DFMA R136, R96, R112, R136 ;  /* 0x000000706088722b */ /* 0x000fe40000000088 */
[----:B--2---:R-:W-:Y:S01]  /*5e60*/  DFMA R132, R108, R2, R132 ;  /* 0x000000026c84722b */ /* 0x004fe20000000084 */
[----:B------:R-:W-:-:S04]  /*5e70*/  LOP3.LUT R2, R89, 0x7fffffff, RZ, 0xc0, !PT ;  /* 0x7fffffff59027812 */ /* 0x000fc800078ec0ff */
[C---:B------:R-:W-:Y:S02]  /*5e80*/  ISETP.EQ.AND P0, PT, R2.reuse, 0x7ff00000, PT ;  /* 0x7ff000000200780c */ /* 0x040fe40003f02270 */
[----:B------:R-:W-:-:S04]  /*5e90*/  ISETP.EQ.AND P2, PT, R2, 0x7ff00000, PT ;  /* 0x7ff000000200780c */ /* 0x000fc80003f42270 */
        /* <DEDUP_REMOVED lines=21> */
[----:B0-----:R-:W-:Y:S05]  /*5ff0*/  CALL.REL.NOINC `($triton_$__internal_trig_reduction_slowpathd) ;  /* 0x00000040007c7944 */ /* 0x001fea0003c00000 */
[----:B------:R-:W-:Y:S05]  /*6000*/  BSYNC B4 ;  /* 0x0000000000047941 */ /* 0x000fea0003800000 */
.L_x_104:
[----:B------:R0:W5:Y:S01]  /*6010*/  LDL R30, [R9] ;  /* 0x00000000091e7983 */ /* 0x0001620000100800 */
[----:B------:R-:W-:Y:S02]  /*6020*/  IMAD.MOV.U32 R112, RZ, RZ, R28 ;  /* 0x000000ffff707224 */ /* 0x000fe400078e001c */
[----:B------:R-:W-:-:S07]  /*6030*/  IMAD.MOV.U32 R113, RZ, RZ, R29 ;  /* 0x000000ffff717224 */ /* 0x000fce00078e001d */
.L_x_103:
[----:B------:R-:W-:Y:S05]  /*6040*/  BSYNC B3 ;  /* 0x0000000000037941 */ /* 0x000fea0003800000 */
.L_x_102:
[----:B-----5:R-:W-:Y:S01]  /*6050*/  VIADD R2, R30, 0x1 ;  /* 0x000000011e027836 */ /* 0x020fe20000000000 */
[----:B------:R-:W-:Y:S06]  /*6060*/  BRA `(.L_x_105) ;  /* 0x0000000000087947 */ /* 0x000fec0003800000 */
.L_x_101:
[----:B------:R-:W-:Y:S01]  /*6070*/  DMUL R112, RZ, R88 ;  /* 0x00000058ff707228 */ /* 0x000fe20000000000 */
[----:B------:R-:W-:-:S10]  /*6080*/  IMAD.MOV.U32 R2, RZ, RZ, 0x1 ;  /* 0x00000001ff027424 */ /* 0x000fd400078e00ff */
.L_x_105:
[----:B------:R-:W-:Y:S05]  /*6090*/  BSYNC B2 ;  /* 0x0000000000027941 */ /* 0x000fea0003800000 */
.L_x_100:
[----:B------:R-:W1:Y:S01]  /*60a0*/  LDC.64 R34, c[0x4][0x18] ;  /* 0x01000600ff227b82 */ /* 0x000e620000000a00 */
[----:B------:R-:W-:-:S05]  /*60b0*/  LOP3.LUT P0, R3, R2, 0x1, RZ, 0xc0, !PT ;  /* 0x0000000102037812 */ /* 0x000fca000780c0ff */
[----:B------:R-:W-:-:S04]  /*60c0*/  IMAD.SHL.U32 R3, R3, 0x8, RZ ;  /* 0x0000000803037824 */ /* 0x000fc800078e00ff */
[----:B-1----:R-:W-:-:S05]  /*60d0*/  IMAD.WIDE.U32 R34, R3, 0x8, R34 ;  /* 0x0000000803227825 */ /* 0x002fca00078e0022 */
[----:B------:R-:W2:Y:S01]  /*60e0*/  LDG.E.64.CONSTANT R30, desc[UR6][R34.64+0x8] ;  /* 0x00000806221e7981 */ /* 0x000ea2000c1e9b00 */
[----:B------:R-:W-:Y:S01]  /*60f0*/  IMAD.MOV.U32 R32, RZ, RZ, 0x79785eba ;  /* 0x79785ebaff207424 */ /* 0x000fe200078e00ff */
[----:B------:R-:W-:Y:S01]  /*6100*/  DMUL R118, R112, R112 ;  /* 0x0000007070767228 */ /* 0x000fe20000000000 */
[----:B------:R-:W-:Y:S01]  /*6110*/  P2R R200, PR, RZ, 0x1 ;  /* 0x00000001ffc87803 */ /* 0x000fe20000000000 */
[----:B------:R-:W3:Y:S04]  /*6120*/  LDG.E.64.CONSTANT R28, desc[UR6][R34.64+0x10] ;  /* 0x00001006221c7981 */ /* 0x000ee8000c1e9b00 */
[----:B------:R1:W5:Y:S04]  /*6130*/  LDG.E.64.CONSTANT R114, desc[UR6][R34.64+0x18] ;  /* 0x0000180622727981 */ /* 0x000368000c1e9b00 */
[----:B------:R1:W5:Y:S04]  /*6140*/  LDG.E.64.CONSTANT R116, desc[UR6][R34.64+0x20] ;  /* 0x0000200622747981 */ /* 0x000368000c1e9b00 */
[----:B------:R1:W5:Y:S04]  /*6150*/  LDG.E.64.CONSTANT R158, desc[UR6][R34.64+0x28] ;  /* 0x00002806229e7981 */ /* 0x000368000c1e9b00 */
[----:B------:R1:W5:Y:S01]  /*6160*/  LDG.E.64.CONSTANT R174, desc[UR6][R34.64+0x30] ;  /* 0x0000300622ae7981 */ /* 0x000362000c1e9b00 */
[----:B------:R-:W-:Y:S01]  /*6170*/  IMAD.MOV.U32 R3, RZ, RZ, 0x3de5db65 ;  /* 0x3de5db65ff037424 */ /* 0x000fe200078e00ff */
[----:B------:R-:W-:Y:S01]  /*6180*/  FSEL R32, -R32, 4.2945490664224492434e-19, !P0 ;  /* 0x20fd816420207808 */ /* 0x000fe20004000100 */
[----:B------:R-:W-:Y:S01]  /*6190*/  UMOV UR4, 0x6dc9c883 ;  /* 0x6dc9c88300047882 */ /* 0x000fe20000000000 */
[----:B------:R-:W-:Y:S01]  /*61a0*/  ISETP.NE.AND P1, PT, R106, RZ, PT ;  /* 0x000000ff6a00720c */ /* 0x000fe20003f25270 */
[----:B------:R-:W-:Y:S01]  /*61b0*/  UMOV UR5, 0x3fe45f30 ;  /* 0x3fe45f3000057882 */ /* 0x000fe20000000000 */
[----:B------:R-:W-:Y:S01]  /*61c0*/  FSEL R33, R3, -0.082518599927425384521, !P0 ;  /* 0xbda8ff8303217808 */ /* 0x000fe20004000000 */
[----:B------:R-:W-:Y:S01]  /*61d0*/  DFMA R128, R98, R134, R128 ;  /* 0x000000866280722b */ /* 0x000fe20000000080 */
[----:B------:R-:W-:Y:S01]  /*61e0*/  LOP3.LUT R3, R107, 0x7fffffff, RZ, 0xc0, !PT ;  /* 0x7fffffff6b037812 */ /* 0x000fe200078ec0ff */
[----:B------:R-:W-:Y:S01]  /*61f0*/  DFMA R130, R108, R132, R130 ;  /* 0x000000846c82722b */ /* 0x000fe20000000082 */
[----:B------:R-:W-:Y:S01]  /*6200*/  BSSY B2, `(.L_x_106) ;  /* 0x000002a000027945 */ /* 0x000fe20003800000 */
[----:B------:R-:W-:Y:S01]  /*6210*/  DMUL R134, R106, UR4 ;  /* 0x000000046a867c28 */ /* 0x000fe20008000000 */
[C---:B------:R-:W-:Y:S01]  /*6220*/  ISETP.EQ.AND P0, PT, R3.reuse, 0x7ff00000, PT ;  /* 0x7ff000000300780c */ /* 0x040fe20003f02270 */
[----:B------:R-:W-:Y:S01]  /*6230*/  DFMA R120, R90, R142, R120 ;  /* 0x0000008e5a78722b */ /* 0x000fe20000000078 */
[----:B------:R-:W-:Y:S01]  /*6240*/  ISETP.EQ.AND P2, PT, R3, 0x7ff00000, PT ;  /* 0x7ff000000300780c */ /* 0x000fe20003f42270 */
[----:B------:R-:W-:Y:S01]  /*6250*/  DFMA R122, R92, R140, R122 ;  /* 0x0000008c5c7a722b */ /* 0x000fe2000000007a */
[----:B------:R-:W-:Y:S01]  /*6260*/  P2R R208, PR, RZ, 0x2 ;  /* 0x00000002ffd07803 */ /* 0x000fe20000000000 */
[----:B------:R-:W-:Y:S01]  /*6270*/  DFMA R124, R94, R138, R124 ;  /* 0x0000008a5e7c722b */ /* 0x000fe2000000007c */
[----:B------:R-:W-:Y:S01]  /*6280*/  P2R R207, PR, RZ, 0x4 ;  /* 0x00000004ffcf7803 */ /* 0x000fe20000000000 */
[----:B------:R-:W-:-:S02]  /*6290*/  DFMA R126, R96, R136, R126 ;  /* 0x00000088607e722b */ /* 0x000fc4000000007e */
[----:B--2---:R-:W-:-:S08]  /*62a0*/  DFMA R30, R118, R32, R30 ;  /* 0x00000020761e722b */ /* 0x004fd0000000001e */
[----:B---3--:R-:W-:Y:S01]  /*62b0*/  DFMA R132, R118, R30, R28 ;  /* 0x0000001e7684722b */ /* 0x008fe2000000001c */
[----:B-1----:R-:W-:Y:S10]  /*62c0*/  @!P1 BRA P0, `(.L_x_107) ;  /* 0x00000000006c9947 */ /* 0x002ff40000000000 */
        /* <DEDUP_REMOVED lines=21> */
.L_x_110:
[----:B------:R0:W5:Y:S01]  /*6420*/  LDL R30, [R9] ;  /* 0x00000000091e7983 */ /* 0x0001620000100800 */
[----:B------:R-:W-:Y:S02]  /*6430*/  IMAD.MOV.U32 R136, RZ, RZ, R28 ;  /* 0x000000ffff887224 */ /* 0x000fe400078e001c */
[----:B------:R-:W-:-:S07]  /*6440*/  IMAD.MOV.U32 R137, RZ, RZ, R29 ;  /* 0x000000ffff897224 */ /* 0x000fce00078e001d */
.L_x_109:
[----:B------:R-:W-:Y:S05]  /*6450*/  BSYNC B3 ;  /* 0x0000000000037941 */ /* 0x000fea0003800000 */
.L_x_108:
[----:B-----5:R-:W-:Y:S01]  /*6460*/  VIADD R3, R30, 0x1 ;  /* 0x000000011e037836 */ /* 0x020fe20000000000 */
[----:B------:R-:W-:Y:S06]  /*6470*/  BRA `(.L_x_111) ;  /* 0x0000000000087947 */ /* 0x000fec0003800000 */
.L_x_107:
[----:B------:R-:W-:Y:S01]  /*6480*/  DMUL R136, RZ, R106 ;  /* 0x0000006aff887228 */ /* 0x000fe20000000000 */
[----:B------:R-:W-:-:S10]  /*6490*/  IMAD.MOV.U32 R3, RZ, RZ, 0x1 ;  /* 0x00000001ff037424 */ /* 0x000fd400078e00ff */
.L_x_111:
[----:B------:R-:W-:Y:S05]  /*64a0*/  BSYNC B2 ;  /* 0x0000000000027941 */ /* 0x000fea0003800000 */
.L_x_106:
[----:B------:R-:W1:Y:S01]  /*64b0*/  LDC.64 R36, c[0x4][0x18] ;  /* 0x01000600ff247b82 */ /* 0x000e620000000a00 */
[----:B------:R-:W-:Y:S02]  /*64c0*/  LOP3.LUT P0, R27, R3, 0x1, RZ, 0xc0, !PT ;  /* 0x00000001031b7812 */ /* 0x000fe4000780c0ff */
[----:B------:R-:W-:-:S03]  /*64d0*/  ISETP.NE.AND P1, PT, R160, RZ, PT ;  /* 0x000000ffa000720c */ /* 0x000fc60003f25270 */
[----:B------:R-:W-:-:S04]  /*64e0*/  IMAD.SHL.U32 R27, R27, 0x8, RZ ;  /* 0x000000081b1b7824 */ /* 0x000fc800078e00ff */
[----:B-1----:R-:W-:-:S05]  /*64f0*/  IMAD.WIDE.U32 R36, R27, 0x8, R36 ;  /* 0x000000081b247825 */ /* 0x002fca00078e0024 */
[----:B------:R-:W2:Y:S04]  /*6500*/  LDG.E.64.CONSTANT R32, desc[UR6][R36.64+0x8] ;  /* 0x0000080624207981 */ /* 0x000ea8000c1e9b00 */
[----:B------:R-:W3:Y:S04]  /*6510*/  LDG.E.64.CONSTANT R30, desc[UR6][R36.64+0x10] ;  /* 0x00001006241e7981 */ /* 0x000ee8000c1e9b00 */
[----:B------:R-:W4:Y:S04]  /*6520*/  LDG.E.64.CONSTANT R28, desc[UR6][R36.64+0x18] ;  /* 0x00001806241c7981 */ /* 0x000f28000c1e9b00 */
[----:B------:R1:W1:Y:S04]  /*6530*/  LDG.E.64.CONSTANT R138, desc[UR6][R36.64+0x20] ;  /* 0x00002006248a7981 */ /* 0x000268000c1e9b00 */
[----:B------:R1:W1:Y:S04]  /*6540*/  LDG.E.64.CONSTANT R140, desc[UR6][R36.64+0x28] ;  /* 0x00002806248c7981 */ /* 0x000268000c1e9b00 */
[----:B------:R1:W1:Y:S01]  /*6550*/  LDG.E.64.CONSTANT R160, desc[UR6][R36.64+0x30] ;  /* 0x0000300624a07981 */ /* 0x000262000c1e9b00 */
[----:B------:R-:W-:Y:S01]  /*6560*/  IMAD.MOV.U32 R34, RZ, RZ, 0x79785eba ;  /* 0x79785ebaff227424 */ /* 0x000fe200078e00ff */
[----:B------:R-:W-:Y:S01]  /*6570*/  DMUL R142, R136, R136 ;  /* 0x00000088888e7228 */ /* 0x000fe20000000000 */
[----:B------:R-:W-:Y:S01]  /*6580*/  IMAD.MOV.U32 R27, RZ, RZ, 0x3de5db65 ;  /* 0x3de5db65ff1b7424 */ /* 0x000fe200078e00ff */
[----:B-----5:R-:W-:Y:S01]  /*6590*/  DFMA R132, R118, R132, R114 ;  /* 0x000000847684722b */ /* 0x020fe20000000072 */
[----:B------:R-:W-:Y:S01]  /*65a0*/  BSSY B2, `(.L_x_112) ;  /* 0x0000027000027945 */ /* 0x000fe20003800000 */
[----:B------:R-:W-:Y:S01]  /*65b0*/  FSEL R34, -R34, 4.2945490664224492434e-19, !P0 ;  /* 0x20fd816422227808 */ /* 0x000fe20004000100 */
[----:B------:R-:W-:Y:S01]  /*65c0*/  DFMA R52, R90, R120, R52 ;  /* 0x000000785a34722b */ /* 0x000fe20000000034 */
[----:B------:R-:W-:Y:S01]  /*65d0*/  FSEL R35, R27, -0.082518599927425384521, !P0 ;  /* 0xbda8ff831b237808 */ /* 0x000fe20004000000 */
[----:B------:R-:W-:-:S02]  /*65e0*/  DFMA R62, R92, R122, R62 ;  /* 0x0000007a5c3e722b */ /* 0x000fc4000000003e */
[----:B------:R-:W-:Y:S02]  /*65f0*/  DFMA R70, R94, R124, R70 ;  /* 0x0000007c5e46722b */ /* 0x000fe40000000046 */
[----:B------:R-:W-:Y:S02]  /*6600*/  DFMA R78, R96, R126, R78 ;  /* 0x0000007e604e722b */ /* 0x000fe4000000004e */
[----:B------:R-:W-:Y:S02]  /*6610*/  DFMA R86, R98, R128, R86 ;  /* 0x000000806256722b */ /* 0x000fe40000000056 */
[----:B------:R-:W-:Y:S02]  /*6620*/  DFMA R104, R108, R130, R104 ;  /* 0x000000826c68722b */ /* 0x000fe40000000068 */
[----:B--2---:R-:W-:-:S08]  /*6630*/  DFMA R32, R142, R34, R32 ;  /* 0x000000228e20722b */ /* 0x004fd00000000020 */
[----:B---3--:R-:W-:-:S08]  /*6640*/  DFMA R30, R142, R32, R30 ;  /* 0x000000208e1e722b */ /* 0x008fd0000000001e */
[----:B----4-:R-:W-:Y:S01]  /*6650*/  DFMA R114, R142, R30, R28 ;  /* 0x0000001e8e72722b */ /* 0x010fe2000000001c */
[----:B-1----:R-:W-:Y:S10]  /*6660*/  @!P3 BRA P1, `(.L_x_113) ;  /* 0x000000000060b947 */ /* 0x002ff40000800000 */
[----:B------:R-:W1:Y:S01]  /*6670*/  F2I.F64 R126, R48 ;  /* 0x00000030007e7311 */ /* 0x000e620000301100 */
[----:B------:R-:W-:Y:S01]  /*6680*/  UMOV UR4, 0x54442d18 ;  /* 0x54442d1800047882 */ /* 0x000fe20000000000 */
[----:B------:R-:W-:Y:S01]  /*6690*/  UMOV UR5, 0x3ff921fb ;  /* 0x3ff921fb00057882 */ /* 0x000fe20000000000 */
[----:B------:R-:W-:-:S05]  /*66a0*/  DSETP.GE.AND P1, PT, |R44|, 2.14748364800000000000e+09, PT ;  /* 0x41e000002c00742a */ /* 0x000fca0003f26200 */
        /* <DEDUP_REMOVED lines=16> */
.L_x_115:
[----:B------:R0:W5:Y:S01]  /*67b0*/  LDL R126, [R9] ;  /* 0x00000000097e7983 */ /* 0x0001620000100800 */
[----:B------:R-:W-:Y:S02]  /*67c0*/  IMAD.MOV.U32 R48, RZ, RZ, R28 ;  /* 0x000000ffff307224 */ /* 0x000fe400078e001c */
[----:B------:R-:W-:Y:S01]  /*67d0*/  IMAD.MOV.U32 R49, RZ, RZ, R29 ;  /* 0x000000ffff317224 */ /* 0x000fe200078e001d */
[----:B------:R-:W-:Y:S06]  /*67e0*/  BRA `(.L_x_114) ;  /* 0x0000000000087947 */ /* 0x000fec0003800000 */
.L_x_113:
[----:B------:R-:W-:Y:S01]  /*67f0*/  DMUL R48, RZ, R44 ;  /* 0x0000002cff307228 */ /* 0x000fe20000000000 */
[----:B------:R-:W-:-:S10]  /*6800*/  IMAD.MOV.U32 R126, RZ, RZ, RZ ;  /* 0x000000ffff7e7224 */ /* 0x000fd400078e00ff */
.L_x_114:
[----:B------:R-:W-:Y:S05]  /*6810*/  BSYNC B2 ;  /* 0x0000000000027941 */ /* 0x000fea0003800000 */
.L_x_112:
[----:B------:R-:W1:Y:S01]  /*6820*/  LDC.64 R38, c[0x4][0x18] ;  /* 0x01000600ff267b82 */ /* 0x000e620000000a00 */
[----:B-----5:R-:W-:Y:S02]  /*6830*/  LOP3.LUT P1, R27, R126, 0x1, RZ, 0xc0, !PT ;  /* 0x000000017e1b7812 */ /* 0x020fe4000782c0ff */
[----:B------:R-:W-:-:S03]  /*6840*/  ISETP.NE.AND P2, PT, R192, RZ, PT ;  /* 0x000000ffc000720c */ /* 0x000fc60003f45270 */
[----:B------:R-:W-:-:S04]  /*6850*/  IMAD.SHL.U32 R27, R27, 0x8, RZ ;  /* 0x000000081b1b7824 */ /* 0x000fc800078e00ff */
[----:B-1----:R-:W-:-:S05]  /*6860*/  IMAD.WIDE.U32 R38, R27, 0x8, R38 ;  /* 0x000000081b267825 */ /* 0x002fca00078e0026 */
[----:B------:R-:W2:Y:S04]  /*6870*/  LDG.E.64.CONSTANT R32, desc[UR6][R38.64+0x8] ;  /* 0x0000080626207981 */ /* 0x000ea8000c1e9b00 */
[----:B------:R-:W3:Y:S04]  /*6880*/  LDG.E.64.CONSTANT R34, desc[UR6][R38.64+0x10] ;  /* 0x0000100626227981 */ /* 0x000ee8000c1e9b00 */
[----:B------:R-:W4:Y:S04]  /*6890*/  LDG.E.64.CONSTANT R30, desc[UR6][R38.64+0x18] ;  /* 0x00001806261e7981 */ /* 0x000f28000c1e9b00 */
[----:B------:R-:W4:Y:S04]  /*68a0*/  LDG.E.64.CONSTANT R28, desc[UR6][R38.64+0x20] ;  /* 0x00002006261c7981 */ /* 0x000f28000c1e9b00 */
[----:B------:R1:W5:Y:S04]  /*68b0*/  LDG.E.64.CONSTANT R122, desc[UR6][R38.64+0x28] ;  /* 0x00002806267a7981 */ /* 0x000368000c1e9b00 */
[----:B------:R1:W5:Y:S01]  /*68c0*/  LDG.E.64.CONSTANT R120, desc[UR6][R38.64+0x30] ;  /* 0x0000300626787981 */ /* 0x000362000c1e9b00 */
[----:B------:R-:W-:Y:S01]  /*68d0*/  IMAD.MOV.U32 R36, RZ, RZ, 0x79785eba ;  /* 0x79785ebaff247424 */ /* 0x000fe200078e00ff */
[----:B------:R-:W-:Y:S01]  /*68e0*/  DMUL R44, R48, R48 ;  /* 0x00000030302c7228 */ /* 0x000fe20000000000 */
[----:B------:R-:W-:Y:S01]  /*68f0*/  IMAD.MOV.U32 R27, RZ, RZ, 0x3de5db65 ;  /* 0x3de5db65ff1b7424 */ /* 0x000fe200078e00ff */
[----:B------:R-:W-:Y:S01]  /*6900*/  DFMA R52, R90, R52, R54 ;  /* 0x000000345a34722b */ /* 0x000fe20000000036 */
        /* <DEDUP_REMOVED lines=9> */
[----:B------:R-:W-:Y:S02]  /*69a0*/  DFMA R114, R142, R114, R138 ;  /* 0x000000728e72722b */ /* 0x000fe4000000008a */
[----:B--2---:R-:W-:-:S08]  /*69b0*/  DFMA R32, R44, R36, R32 ;  /* 0x000000242c20722b */ /* 0x004fd00000000020 */
[----:B---3--:R-:W-:-:S08]  /*69c0*/  DFMA R34, R44, R32, R34 ;  /* 0x000000202c22722b */ /* 0x008fd00000000022 */
[----:B----4-:R-:W-:-:S08]  /*69d0*/  DFMA R54, R44, R34, R30 ;  /* 0x000000222c36722b */ /* 0x010fd0000000001e */
[----:B------:R-:W-:Y:S01]  /*69e0*/  DFMA R54, R44, R54, R28 ;  /* 0x000000362c36722b */ /* 0x000fe2000000001c */
        /* <DEDUP_REMOVED lines=21> */
.L_x_119:
[----:B------:R0:W5:Y:S01]  /*6b40*/  LDL R127, [R9] ;  /* 0x00000000097f7983 */ /* 0x0001620000100800 */
[----:B------:R-:W-:Y:S02]  /*6b50*/  IMAD.MOV.U32 R58, RZ, RZ, R28 ;  /* 0x000000ffff3a7224 */ /* 0x000fe400078e001c */
[----:B------:R-:W-:Y:S01]  /*6b60*/  IMAD.MOV.U32 R59, RZ, RZ, R29 ;  /* 0x000000ffff3b7224 */ /* 0x000fe200078e001d */
[----:B------:R-:W-:Y:S06]  /*6b70*/  BRA `(.L_x_118) ;  /* 0x0000000000087947 */ /* 0x000fec0003800000 */
.L_x_117:
[----:B------:R-:W-:Y:S01]  /*6b80*/  DMUL R58, RZ, R46 ;  /* 0x0000002eff3a7228 */ /* 0x000fe20000000000 */
[----:B------:R-:W-:-:S10]  /*6b90*/  IMAD.MOV.U32 R127, RZ, RZ, RZ ;  /* 0x000000ffff7f7224 */ /* 0x000fd400078e00ff */
.L_x_118:
[----:B------:R-:W-:Y:S05]  /*6ba0*/  BSYNC B2 ;  /* 0x0000000000027941 */ /* 0x000fea0003800000 */
.L_x_116:
[----:B------:R-:W1:Y:S01]  /*6bb0*/  LDC.64 R32, c[0x4][0x18] ;  /* 0x01000600ff207b82 */ /* 0x000e620000000a00 */
[----:B-----5:R-:W-:Y:S02]  /*6bc0*/  LOP3.LUT P2, R27, R127, 0x1, RZ, 0xc0, !PT ;  /* 0x000000017f1b7812 */ /* 0x020fe4000784c0ff */
[----:B------:R-:W-:Y:S02]  /*6bd0*/  ISETP.NE.AND P4, PT, R195, RZ, PT ;  /* 0x000000ffc300720c */ /* 0x000fe40003f85270 */
[----:B------:R-:W-:Y:S01]  /*6be0*/  ISETP.NE.AND P3, PT, R194, RZ, PT ;  /* 0x000000ffc200720c */ /* 0x000fe20003f65270 */
[----:B------:R-:W-:-:S04]  /*6bf0*/  IMAD.SHL.U32 R27, R27, 0x8, RZ ;  /* 0x000000081b1b7824 */ /* 0x000fc800078e00ff */
[----:B-1----:R-:W-:-:S05]  /*6c00*/  IMAD.WIDE.U32 R32, R27, 0x8, R32 ;  /* 0x000000081b207825 */ /* 0x002fca00078e0020 */
[----:B------:R-:W2:Y:S04]  /*6c10*/  LDG.E.64.CONSTANT R34, desc[UR6][R32.64+0x8] ;  /* 0x0000080620227981 */ /* 0x000ea8000c1e9b00 */
[----:B------:R-:W3:Y:S04]  /*6c20*/  LDG.E.64.CONSTANT R36, desc[UR6][R32.64+0x10] ;  /* 0x0000100620247981 */ /* 0x000ee8000c1e9b00 */
[----:B------:R-:W4:Y:S04]  /*6c30*/  LDG.E.64.CONSTANT R38, desc[UR6][R32.64+0x18] ;  /* 0x0000180620267981 */ /* 0x000f28000c1e9b00 */
[----:B------:R-:W4:Y:S04]  /*6c40*/  LDG.E.64.CONSTANT R30, desc[UR6][R32.64+0x20] ;  /* 0x00002006201e7981 */ /* 0x000f28000c1e9b00 */
[----:B------:R-:W4:Y:S04]  /*6c50*/  LDG.E.64.CONSTANT R28, desc[UR6][R32.64+0x28] ;  /* 0x00002806201c7981 */ /* 0x000f28000c1e9b00 */
        /* <DEDUP_REMOVED lines=15> */
[----:B------:R-:W-:-:S02]  /*6d50*/  DFMA R114, R142, R114, R140 ;  /* 0x000000728e72722b */ /* 0x000fc4000000008c */
[----:B--2---:R-:W-:-:S08]  /*6d60*/  DFMA R34, R46, R40, R34 ;  /* 0x000000282e22722b */ /* 0x004fd00000000022 */
[----:B---3--:R-:W-:-:S08]  /*6d70*/  DFMA R34, R46, R34, R36 ;  /* 0x000000222e22722b */ /* 0x008fd00000000024 */
[----:B----4-:R-:W-:-:S08]  /*6d80*/  DFMA R34, R46, R34, R38 ;  /* 0x000000222e22722b */ /* 0x010fd00000000026 */
[----:B------:R-:W-:-:S08]  /*6d90*/  DFMA R30, R46, R34, R30 ;  /* 0x000000222e1e722b */ /* 0x000fd0000000001e */
        /* <DEDUP_REMOVED lines=22> */
.L_x_123:
[----:B------:R0:W5:Y:S01]  /*6f00*/  LDL R128, [R9] ;  /* 0x0000000009807983 */ /* 0x0001620000100800 */
[----:B------:R-:W-:Y:S02]  /*6f10*/  IMAD.MOV.U32 R66, RZ, RZ, R28 ;  /* 0x000000ffff427224 */ /* 0x000fe400078e001c */
[----:B------:R-:W-:Y:S01]  /*6f20*/  IMAD.MOV.U32 R67, RZ, RZ, R29 ;  /* 0x000000ffff437224 */ /* 0x000fe200078e001d */
[----:B------:R-:W-:Y:S06]  /*6f30*/  BRA `(.L_x_122) ;  /* 0x0000000000087947 */ /* 0x000fec0003800000 */
.L_x_121:
[----:B------:R-:W-:Y:S01]  /*6f40*/  DMUL R66, RZ, R56 ;  /* 0x00000038ff427228 */ /* 0x000fe20000000000 */
[----:B------:R-:W-:-:S10]  /*6f50*/  IMAD.MOV.U32 R128, RZ, RZ, RZ ;  /* 0x000000ffff807224 */ /* 0x000fd400078e00ff */
.L_x_122:
[----:B------:R-:W-:Y:S05]  /*6f60*/  BSYNC B2 ;  /* 0x0000000000027941 */ /* 0x000fea0003800000 */
.L_x_120:
        /* <DEDUP_REMOVED lines=9> */
[----:B------:R-:W5:Y:S04]  /*7000*/  LDG.E.64.CONSTANT R38, desc[UR6][R30.64+0x20] ;  /* 0x000020061e267981 */ /* 0x000f68000c1e9b00 */
[----:B------:R-:W4:Y:S04]  /*7010*/  LDG.E.64.CONSTANT R40, desc[UR6][R30.64+0x28] ;  /* 0x000028061e287981 */ /* 0x000f28000c1e9b00 */
[----:B------:R-:W5:Y:S01]  /*7020*/  LDG.E.64.CONSTANT R28, desc[UR6][R30.64+0x30] ;  /* 0x000030061e1c7981 */ /* 0x000f62000c1e9b00 */
        /* <DEDUP_REMOVED lines=15> */
[----:B------:R-:W-:Y:S02]  /*7120*/  DFMA R54, R46, R54, R124 ;  /* 0x000000362e36722b */ /* 0x000fe4000000007c */
[----:B--2---:R-:W-:-:S08]  /*7130*/  DFMA R32, R56, R42, R32 ;  /* 0x0000002a3820722b */ /* 0x004fd00000000020 */
[----:B---3--:R-:W-:-:S08]  /*7140*/  DFMA R32, R56, R32, R34 ;  /* 0x000000203820722b */ /* 0x008fd00000000022 */
[----:B----4-:R-:W-:-:S08]  /*7150*/  DFMA R32, R56, R32, R36 ;  /* 0x000000203820722b */ /* 0x010fd00000000024 */
[----:B-----5:R-:W-:-:S08]  /*7160*/  DFMA R32, R56, R32, R38 ;  /* 0x000000203820722b */ /* 0x020fd00000000026 */
[----:B------:R-:W-:-:S08]  /*7170*/  DFMA R32, R56, R32, R40 ;  /* 0x000000203820722b */ /* 0x000fd00000000028 */
[----:B------:R-:W-:Y:S01]  /*7180*/  DFMA R122, R56, R32, R28 ;  /* 0x00000020387a722b */ /* 0x000fe2000000001c */
[----:B------:R-:W-:Y:S10]  /*7190*/  @!P5 BRA P4, `(.L_x_125) ;  /* 0x000000000058d947 */ /* 0x000ff40002000000 */
        /* <DEDUP_REMOVED lines=20> */
.L_x_127:
[----:B------:R0:W5:Y:S01]  /*72e0*/  LDL R74, [R9] ;  /* 0x00000000094a7983 */ /* 0x0001620000100800 */
[----:B------:R-:W-:Y:S05]  /*72f0*/  BRA `(.L_x_126) ;  /* 0x0000000000087947 */ /* 0x000fea0003800000 */
.L_x_125:
[----:B------:R-:W-:Y:S01]  /*7300*/  DMUL R28, RZ, R64 ;  /* 0x00000040ff1c7228 */ /* 0x000fe20000000000 */
[----:B------:R-:W-:-:S10]  /*7310*/  IMAD.MOV.U32 R74, RZ, RZ, RZ ;  /* 0x000000ffff4a7224 */ /* 0x000fd400078e00ff */
.L_x_126:
[----:B------:R-:W-:Y:S05]  /*7320*/  BSYNC B2 ;  /* 0x0000000000027941 */ /* 0x000fea0003800000 */
.L_x_124:
        /* <DEDUP_REMOVED lines=28> */
[----:B------:R-:W-:Y:S02]  /*74f0*/  DFMA R46, R46, R54, 1 ;  /* 0x3ff000002e2e742b */ /* 0x000fe40000000036 */
[----:B------:R-:W-:Y:S02]  /*7500*/  DFMA R122, R56, R122, 1 ;  /* 0x3ff00000387a742b */ /* 0x000fe4000000007a */
[----:B------:R-:W-:Y:S02]  /*7510*/  DFMA R52, R90, R52, 1 ;  /* 0x3ff000005a34742b */ /* 0x000fe40000000034 */
[----:B------:R-:W-:Y:S02]  /*7520*/  DFMA R62, R92, R62, 1 ;  /* 0x3ff000005c3e742b */ /* 0x000fe4000000003e */
[----:B------:R-:W-:-:S02]  /*7530*/  DFMA R70, R94, R70, 1 ;  /* 0x3ff000005e46742b */ /* 0x000fc40000000046 */
[----:B------:R-:W-:Y:S02]  /*7540*/  DFMA R78, R96, R78, 1 ;  /* 0x3ff00000604e742b */ /* 0x000fe4000000004e */
[----:B------:R-:W-:Y:S02]  /*7550*/  DFMA R86, R98, R86, 1 ;  /* 0x3ff000006256742b */ /* 0x000fe40000000056 */
[----:B------:R-:W-:Y:S02]  /*7560*/  DFMA R104, R108, R104, 1 ;  /* 0x3ff000006c68742b */ /* 0x000fe40000000068 */
[----:B------:R-:W-:Y:S02]  /*7570*/  DFMA R116, R118, R116, 1 ;  /* 0x3ff000007674742b */ /* 0x000fe40000000074 */
[----:B------:R-:W-:Y:S02]  /*7580*/  DFMA R114, R142, R114, 1 ;  /* 0x3ff000008e72742b */ /* 0x000fe40000000072 */
[----:B------:R-:W-:-:S02]  /*7590*/  DFMA R48, R120, R48, R48 ;  /* 0x000000307830722b */ /* 0x000fc40000000030 */
[----:B------:R-:W-:Y:S02]  /*75a0*/  DFMA R44, R44, R120, 1 ;  /* 0x3ff000002c2c742b */ /* 0x000fe40000000078 */
[----:B--2---:R-:W-:-:S08]  /*75b0*/  DFMA R34, R30, R124, R34 ;  /* 0x0000007c1e22722b */ /* 0x004fd00000000022 */
[----:B---3--:R-:W-:-:S08]  /*75c0*/  DFMA R34, R30, R34, R36 ;  /* 0x000000221e22722b */ /* 0x008fd00000000024 */
[----:B----4-:R-:W-:-:S08]  /*75d0*/  DFMA R34, R30, R34, R38 ;  /* 0x000000221e22722b */ /* 0x010fd00000000026 */
[----:B-----5:R-:W-:-:S08]  /*75e0*/  DFMA R34, R30, R34, R40 ;  /* 0x000000221e22722b */ /* 0x020fd00000000028 */
[----:B------:R-:W-:-:S08]  /*75f0*/  DFMA R34, R30, R34, R42 ;  /* 0x000000221e22722b */ /* 0x000fd0000000002a */
[----:B------:R-:W-:-:S08]  /*7600*/  DFMA R34, R30, R34, R64 ;  /* 0x000000221e22722b */ /* 0x000fd00000000040 */
[----:B------:R-:W-:Y:S02]  /*7610*/  DFMA R56, R34, R28, R28 ;  /* 0x0000001c2238722b */ /* 0x000fe4000000001c */
[----:B------:R-:W-:Y:S01]  /*7620*/  DFMA R54, R30, R34, 1 ;  /* 0x3ff000001e36742b */ /* 0x000fe20000000022 */
        /* <DEDUP_REMOVED lines=21> */
.L_x_131:
[----:B------:R0:W5:Y:S01]  /*7780*/  LDL R75, [R9] ;  /* 0x00000000094b7983 */ /* 0x0001620000100800 */
[----:B------:R-:W-:Y:S05]  /*7790*/  BRA `(.L_x_130) ;  /* 0x0000000000087947 */ /* 0x000fea0003800000 */
.L_x_129:
[----:B------:R-:W-:Y:S01]  /*77a0*/  DMUL R28, RZ, R72 ;  /* 0x00000048ff1c7228 */ /* 0x000fe20000000000 */
[----:B------:R-:W-:-:S10]  /*77b0*/  IMAD.MOV.U32 R75, RZ, RZ, RZ ;  /* 0x000000ffff4b7224 */ /* 0x000fd400078e00ff */
.L_x_130:
[----:B------:R-:W-:Y:S05]  /*77c0*/  BSYNC B2 ;  /* 0x0000000000027941 */ /* 0x000fea0003800000 */
.L_x_128:
[----:B------:R-:W-:Y:S02]  /*77d0*/  P2R R27, PR, RZ, 0x1 ;  /* 0x00000001ff1b7803 */ /* 0x000fe40000000000 */
[----:B------:R-:W-:Y:S02]  /*77e0*/  ISETP.NE.AND P0, PT, R191, RZ, PT ;  /* 0x000000ffbf00720c */ /* 0x000fe40003f05270 */
[----:B------:R-:W-:Y:S02]  /*77f0*/  P2R R30, PR, RZ, 0x2 ;  /* 0x00000002ff1e7803 */ /* 0x000fe40000000000 */
[----:B------:R-:W-:Y:S02]  /*7800*/  ISETP.NE.AND P1, PT, R190, RZ, PT ;  /* 0x000000ffbe00720c */ /* 0x000fe40003f25270 */
[----:B------:R-:W-:Y:S02]  /*7810*/  P2R R31, PR, RZ, 0x4 ;  /* 0x00000004ff1f7803 */ /* 0x000fe40000000000 */
[----:B------:R-:W-:-:S02]  /*7820*/  ISETP.NE.AND P2, PT, R189, RZ, PT ;  /* 0x000000ffbd00720c */ /* 0x000fc40003f45270 */
[----:B------:R-:W-:Y:S02]  /*7830*/  FSEL R50, R50, R52, !P0 ;  /* 0x0000003432327208 */ /* 0x000fe40004000000 */
[----:B------:R-:W-:Y:S02]  /*7840*/  FSEL R51, R51, R53, !P0 ;  /* 0x0000003533337208 */ /* 0x000fe40004000000 */
[----:B------:R-:W-:Y:S02]  /*7850*/  FSEL R52, R60, R62, !P1 ;  /* 0x0000003e3c347208 */ /* 0x000fe40004800000 */
[----:B------:R-:W-:Y:S02]  /*7860*/  FSEL R53, R61, R63, !P1 ;  /* 0x0000003f3d357208 */ /* 0x000fe40004800000 */
[----:B------:R-:W-:Y:S02]  /*7870*/  FSEL R60, R68, R70, !P2 ;  /* 0x00000046443c7208 */ /* 0x000fe40005000000 */
[----:B------:R-:W-:-:S02]  /*7880*/  FSEL R61, R69, R71, !P2 ;  /* 0x00000047453d7208 */ /* 0x000fc40005000000 */
[----:B------:R-:W-:Y:S02]  /*7890*/  ISETP.NE.AND P1, PT, R30, RZ, PT ;  /* 0x000000ff1e00720c */ /* 0x000fe40003f25270 */
[----:B------:R-:W-:Y:S02]  /*78a0*/  ISETP.NE.AND P2, PT, R31, RZ, PT ;  /* 0x000000ff1f00720c */ /* 0x000fe40003f45270 */
[----:B------:R-:W1:Y:S01]  /*78b0*/  LDC.64 R30, c[0x4][0x18] ;  /* 0x01000600ff1e7b82 */ /* 0x000e620000000a00 */
[----:B------:R-:W-:Y:S02]  /*78c0*/  ISETP.NE.AND P0, PT, R27, RZ, PT ;  /* 0x000000ff1b00720c */ /* 0x000fe40003f05270 */
[----:B------:R-:W-:Y:S02]  /*78d0*/  P2R R33, PR, RZ, 0x10 ;  /* 0x00000010ff217803 */ /* 0x000fe40000000000 */
[----:B------:R-:W-:Y:S02]  /*78e0*/  FSEL R72, R136, R114, !P0 ;  /* 0x0000007288487208 */ /* 0x000fe40004000000 */
[----:B------:R-:W-:-:S02]  /*78f0*/  FSEL R73, R137, R115, !P0 ;  /* 0x0000007389497208 */ /* 0x000fc40004000000 */
[----:B-----5:R-:W-:Y:S02]  /*7900*/  LOP3.LUT P0, R27, R75, 0x1, RZ, 0xc0, !PT ;  /* 0x000000014b1b7812 */ /* 0x020fe4000780c0ff */
[----:B------:R-:W-:Y:S02]  /*7910*/  ISETP.NE.AND P4, PT, R204, RZ, PT ;  /* 0x000000ffcc00720c */ /* 0x000fe40003f85270 */
[----:B------:R-:W-:Y:S01]  /*7920*/  P2R R32, PR, RZ, 0x8 ;  /* 0x00000008ff207803 */ /* 0x000fe20000000000 */
[----:B------:R-:W-:Y:S01]  /*7930*/  IMAD.SHL.U32 R27, R27, 0x8, RZ ;  /* 0x000000081b1b7824 */ /* 0x000fe200078e00ff */
[----:B------:R-:W-:Y:S02]  /*7940*/  FSEL R64, R84, R86, !P4 ;  /* 0x0000005654407208 */ /* 0x000fe40006000000 */
[----:B------:R-:W-:Y:S02]  /*7950*/  FSEL R65, R85, R87, !P4 ;  /* 0x0000005755417208 */ /* 0x000fe40006000000 */
[----:B------:R-:W-:-:S02]  /*7960*/  ISETP.NE.AND P4, PT, R33, RZ, PT ;  /* 0x000000ff2100720c */ /* 0x000fc40003f85270 */
[----:B------:R-:W-:Y:S02]  /*7970*/  ISETP.NE.AND P3, PT, R188, RZ, PT ;  /* 0x000000ffbc00720c */ /* 0x000fe40003f65270 */
[----:B------:R-:W-:Y:S01]  /*7980*/  FSEL R56, R56, R54, !P4 ;  /* 0x0000003638387208 */ /* 0x000fe20006000000 */
[----:B-1----:R-:W-:Y:S01]  /*7990*/  IMAD.WIDE.U32 R30, R27, 0x8, R30 ;  /* 0x000000081b1e7825 */ /* 0x002fe200078e001e */
[----:B------:R-:W-:Y:S02]  /*79a0*/  FSEL R57, R57, R55, !P4 ;  /* 0x0000003739397208 */ /* 0x000fe40006000000 */
[----:B------:R-:W-:Y:S02]  /*79b0*/  FSEL R46, R58, R46, !P2 ;  /* 0x0000002e3a2e7208 */ /* 0x000fe40005000000 */
[----:B------:R-:W2:Y:S01]  /*79c0*/  LDG.E.64.CONSTANT R34, desc[UR6][R30.64+0x8] ;  /* 0x000008061e227981 */ /* 0x000ea2000c1e9b00 */
[----:B------:R-:W-:Y:S02]  /*79d0*/  FSEL R62, R76, R78, !P3 ;  /* 0x0000004e4c3e7208 */ /* 0x000fe40005800000 */
[----:B------:R-:W-:Y:S01]  /*79e0*/  FSEL R63, R77, R79, !P3 ;  /* 0x0000004f4d3f7208 */ /* 0x000fe20005800000 */
[----:B------:R-:W3:Y:S01]  /*79f0*/  LDG.E.64.CONSTANT R36, desc[UR6][R30.64+0x10] ;  /* 0x000010061e247981 */ /* 0x000ee2000c1e9b00 */
[----:B------:R-:W-:-:S02]  /*7a00*/  FSEL R47, R59, R47, !P2 ;  /* 0x0000002f3b2f7208 */ /* 0x000fc40005000000 */
[----:B------:R-:W-:Y:S01]  /*7a10*/  ISETP.NE.AND P6, PT, R201, RZ, PT ;  /* 0x000000ffc900720c */ /* 0x000fe20003fc5270 */
[----:B------:R-:W4:Y:S01]  /*7a20*/  LDG.E.64.CONSTANT R38, desc[UR6][R30.64+0x18] ;  /* 0x000018061e267981 */ /* 0x000f22000c1e9b00 */
[----:B------:R-:W-:Y:S01]  /*7a30*/  ISETP.NE.AND P5, PT, R200, RZ, PT ;  /* 0x000000ffc800720c */ /* 0x000fe20003fa5270 */
[----:B------:R-:W-:Y:S01]  /*7a40*/  BSSY B2, `(.L_x_132) ;  /* 0x0000037000027945 */ /* 0x000fe20003800000 */
[----:B------:R-:W-:Y:S01]  /*7a50*/  FSEL R44, R48, R44, !P1 ;  /* 0x0000002c302c7208 */ /* 0x000fe20004800000 */
[----:B------:R-:W5:Y:S01]  /*7a60*/  LDG.E.64.CONSTANT R40, desc[UR6][R30.64+0x20] ;  /* 0x000020061e287981 */ /* 0x000f62000c1e9b00 */
[----:B------:R-:W-:-:S03]  /*7a70*/  FSEL R45, R49, R45, !P1 ;  /* 0x0000002d312d7208 */ /* 0x000fc60004800000 */
[----:B------:R-:W4:Y:S04]  /*7a80*/  LDG.E.64.CONSTANT R42, desc[UR6][R30.64+0x28] ;  /* 0x000028061e2a7981 */ /* 0x000f28000c1e9b00 */
[----:B------:R-:W5:Y:S01]  /*7a90*/  LDG.E.64.CONSTANT R54, desc[UR6][R30.64+0x30] ;  /* 0x000030061e367981 */ /* 0x000f62000c1e9b00 */
[----:B------:R-:W-:Y:S01]  /*7aa0*/  IMAD.MOV.U32 R58, RZ, RZ, 0x79785eba ;  /* 0x79785ebaff3a7424 */ /* 0x000fe200078e00ff */
[----:B------:R-:W-:Y:S01]  /*7ab0*/  ISETP.NE.AND P3, PT, R32, RZ, PT ;  /* 0x000000ff2000720c */ /* 0x000fe20003f65270 */
[----:B------:R-:W-:Y:S01]  /*7ac0*/  IMAD.MOV.U32 R27, RZ, RZ, 0x3de5db65 ;  /* 0x3de5db65ff1b7424 */ /* 0x000fe200078e00ff */
[----:B------:R-:W-:Y:S01]  /*7ad0*/  DMUL R32, R28, R28 ;  /* 0x0000001c1c207228 */ /* 0x000fe20000000000 */
[----:B------:R-:W-:Y:S02]  /*7ae0*/  FSEL R68, R102, R104, !P6 ;  /* 0x0000006866447208 */ /* 0x000fe40007000000 */
[----:B------:R-:W-:-:S02]  /*7af0*/  FSEL R58, -R58, 4.2945490664224492434e-19, !P0 ;  /* 0x20fd81643a3a7808 */ /* 0x000fc40004000100 */
[----:B------:R-:W-:Y:S02]  /*7b00*/  FSEL R59, R27, -0.082518599927425384521, !P0 ;  /* 0xbda8ff831b3b7808 */ /* 0x000fe40004000000 */
[----:B------:R-:W-:Y:S02]  /*7b10*/  FSEL R69, R103, R105, !P6 ;  /* 0x0000006967457208 */ /* 0x000fe40007000000 */
[----:B------:R-:W-:Y:S02]  /*7b20*/  FSEL R70, R112, R116, !P5 ;  /* 0x0000007470467208 */ /* 0x000fe40006800000 */
[----:B------:R-:W-:Y:S02]  /*7b30*/  FSEL R71, R113, R117, !P5 ;  /* 0x0000007571477208 */ /* 0x000fe40006800000 */
[----:B------:R-:W-:Y:S02]  /*7b40*/  ISETP.NE.AND P6, PT, R206, RZ, PT ;  /* 0x000000ffce00720c */ /* 0x000fe40003fc5270 */
[----:B------:R-:W-:-:S02]  /*7b50*/  ISETP.NE.AND P5, PT, R205, RZ, PT ;  /* 0x000000ffcd00720c */ /* 0x000fc40003fa5270 */
[----:B------:R-:W-:Y:S02]  /*7b60*/  FSEL R48, R66, R122, !P3 ;  /* 0x0000007a42307208 */ /* 0x000fe40005800000 */
[----:B------:R-:W-:Y:S01]  /*7b70*/  FSEL R49, R67, R123, !P3 ;  /* 0x0000007b43317208 */ /* 0x000fe20005800000 */
[----:B--2---:R-:W-:-:S08]  /*7b80*/  DFMA R34, R32, R58, R34 ;  /* 0x0000003a2022722b */ /* 0x004fd00000000022 */
[----:B---3--:R-:W-:-:S08]  /*7b90*/  DFMA R34, R32, R34, R36 ;  /* 0x000000222022722b */ /* 0x008fd00000000024 */
[----:B----4-:R-:W-:-:S08]  /*7ba0*/  DFMA R34, R32, R34, R38 ;  /* 0x000000222022722b */ /* 0x010fd00000000026 */
[----:B-----5:R-:W-:-:S08]  /*7bb0*/  DFMA R34, R32, R34, R40 ;  /* 0x000000222022722b */ /* 0x020fd00000000028 */
[----:B------:R-:W-:-:S08]  /*7bc0*/  DFMA R34, R32, R34, R42 ;  /* 0x000000222022722b */ /* 0x000fd0000000002a */
[----:B------:R-:W-:-:S08]  /*7bd0*/  DFMA R34, R32, R34, R54 ;  /* 0x000000222022722b */ /* 0x000fd00000000036 */
[----:B------:R-:W-:Y:S02]  /*7be0*/  DFMA R28, R34, R28, R28 ;  /* 0x0000001c221c722b */ /* 0x000fe4000000001c */
[----:B------:R-:W-:-:S10]  /*7bf0*/  DFMA R32, R32, R34, 1 ;  /* 0x3ff000002020742b */ /* 0x000fd40000000022 */
[----:B------:R-:W-:Y:S02]  /*7c00*/  FSEL R54, R28, R32, !P0 ;  /* 0x000000201c367208 */ /* 0x000fe40004000000 */
[----:B------:R-:W-:Y:S01]  /*7c10*/  FSEL R55, R29, R33, !P0 ;  /* 0x000000211d377208 */ /* 0x000fe20004000000 */
[----:B------:R-:W-:Y:S06]  /*7c20*/  @!P6 BRA P5, `(.L_x_133) ;  /* 0x000000000058e947 */ /* 0x000fec0002800000 */
        /* <DEDUP_REMOVED lines=20> */
.L_x_135:
[----:B------:R0:W5:Y:S01]  /*7d70*/  LDL R104, [R9] ;  /* 0x0000000009687983 */ /* 0x0001620000100800 */
[----:B------:R-:W-:Y:S05]  /*7d80*/  BRA `(.L_x_134) ;  /* 0x0000000000087947 */ /* 0x000fea0003800000 */
.L_x_133:
[----:B------:R-:W-:Y:S01]  /*7d90*/  DMUL R28, RZ, R80 ;  /* 0x00000050ff1c7228 */ /* 0x000fe20000000000 */
[----:B------:R-:W-:-:S10]  /*7da0*/  IMAD.MOV.U32 R104, RZ, RZ, RZ ;  /* 0x000000ffff687224 */ /* 0x000fd400078e00ff */
.L_x_134:
[----:B------:R-:W-:Y:S05]  /*7db0*/  BSYNC B2 ;  /* 0x0000000000027941 */ /* 0x000fea0003800000 */
.L_x_132:
[----:B------:R-:W1:Y:S01]  /*7dc0*/  LDC.64 R30, c[0x4][0x18] ;  /* 0x01000600ff1e7b82 */ /* 0x000e620000000a00 */
[----:B-----5:R-:W-:Y:S02]  /*7dd0*/  LOP3.LUT P0, R27, R104, 0x1, RZ, 0xc0, !PT ;  /* 0x00000001681b7812 */ /* 0x020fe4000780c0ff */
[----:B------:R-:W-:Y:S02]  /*7de0*/  ISETP.NE.AND P6, PT, R203, RZ, PT ;  /* 0x000000ffcb00720c */ /* 0x000fe40003fc5270 */
[----:B------:R-:W-:Y:S01]  /*7df0*/  ISETP.NE.AND P5, PT, R202, RZ, PT ;  /* 0x000000ffca00720c */ /* 0x000fe20003fa5270 */
[----:B------:R-:W-:Y:S02]  /*7e00*/  IMAD.SHL.U32 R27, R27, 0x8, RZ ;  /* 0x000000081b1b7824 */ /* 0x000fe400078e00ff */
[----:B------:R-:W-:Y:S01]  /*7e10*/  IMAD.MOV.U32 R66, RZ, RZ, 0x79785eba ;  /* 0x79785ebaff427424 */ /* 0x000fe200078e00ff */
[----:B------:R-:W-:Y:S01]  /*7e20*/  DMUL R32, R28, R28 ;  /* 0x0000001c1c207228 */ /* 0x000fe20000000000 */
[----:B------:R-:W-:-:S02]  /*7e30*/  LOP3.LUT P2, RZ, R5, 0x2, RZ, 0xc0, !PT ;  /* 0x0000000205ff7812 */ /* 0x000fc4000784c0ff */
[----:B------:R-:W-:Y:S01]  /*7e40*/  P2R R112, PR, RZ, 0x40 ;  /* 0x00000040ff707803 */ /* 0x000fe20000000000 */
        /* <DEDUP_REMOVED lines=8> */
[----:B------:R-:W-:Y:S01]  /*7ed0*/  FSEL R66, -R66, 4.2945490664224492434e-19, !P0 ;  /* 0x20fd816442427808 */ /* 0x000fe20004000100 */
[----:B------:R-:W-:Y:S01]  /*7ee0*/  BSSY B2, `(.L_x_136) ;  /* 0x000004a000027945 */ /* 0x000fe20003800000 */
[----:B------:R-:W-:Y:S01]  /*7ef0*/  LOP3.LUT P6, RZ, R8, 0x2, RZ, 0xc0, !PT ;  /* 0x0000000208ff7812 */ /* 0x000fe200078cc0ff */
[----:B------:R-:W-:Y:S01]  /*7f00*/  DFMA R76, R52, -1, RZ ;  /* 0xbff00000344c782b */ /* 0x000fe200000000ff */
[----:B------:R-:W-:Y:S01]  /*7f10*/  FSEL R67, R27, -0.082518599927425384521, !P0 ;  /* 0xbda8ff831b437808 */ /* 0x000fe20004000000 */
[----:B------:R-:W-:Y:S01]  /*7f20*/  DFMA R78, R60, -1, RZ ;  /* 0xbff000003c4e782b */ /* 0x000fe200000000ff */
[----:B------:R-:W-:Y:S01]  /*7f30*/  LOP3.LUT P1, RZ, R7, 0x2, RZ, 0xc0, !PT ;  /* 0x0000000207ff7812 */ /* 0x000fe2000782c0ff */
[----:B------:R-:W-:Y:S01]  /*7f40*/  DFMA R80, R62, -1, RZ ;  /* 0xbff000003e50782b */ /* 0x000fe200000000ff */
[----:B------:R-:W-:Y:S01]  /*7f50*/  LOP3.LUT P4, RZ, R127, 0x2, RZ, 0xc0, !PT ;  /* 0x000000027fff7812 */ /* 0x000fe2000788c0ff */
[----:B------:R-:W-:Y:S01]  /*7f60*/  DFMA R82, R64, -1, RZ ;  /* 0xbff000004052782b */ /* 0x000fe200000000ff */
[----:B------:R-:W-:Y:S01]  /*7f70*/  P2R R5, PR, RZ, 0x2 ;  /* 0x00000002ff057803 */ /* 0x000fe20000000000 */
        /* <DEDUP_REMOVED lines=8> */
[----:B------:R-:W-:-:S02]  /*8000*/  DFMA R94, R46, -1, RZ ;  /* 0xbff000002e5e782b */ /* 0x000fc400000000ff */
[----:B------:R-:W-:Y:S01]  /*8010*/  DFMA R96, R48, -1, RZ ;  /* 0xbff000003060782b */ /* 0x000fe200000000ff */
[----:B------:R-:W-:Y:S01]  /*8020*/  P2R R108, PR, RZ, 0x2 ;  /* 0x00000002ff6c7803 */ /* 0x000fe20000000000 */
[----:B------:R-:W-:Y:S01]  /*8030*/  DFMA R98, R56, -1, RZ ;  /* 0xbff000003862782b */ /* 0x000fe200000000ff */
[----:B------:R-:W-:Y:S01]  /*8040*/  LOP3.LUT P1, RZ, R75, 0x2, RZ, 0xc0, !PT ;  /* 0x000000024bff7812 */ /* 0x000fe2000782c0ff */
[----:B------:R-:W-:Y:S02]  /*8050*/  DFMA R100, R54, -1, RZ ;  /* 0xbff000003664782b */ /* 0x000fe400000000ff */
[----:B--2---:R-:W-:Y:S02]  /*8060*/  DFMA R34, R32, R66, R34 ;  /* 0x000000422022722b */ /* 0x004fe40000000022 */
[----:B------:R-:W-:-:S06]  /*8070*/  DFMA R66, R50, -1, RZ ;  /* 0xbff000003242782b */ /* 0x000fcc00000000ff */
        /* <DEDUP_REMOVED lines=8> */
[----:B------:R-:W-:Y:S02]  /*8100*/  FSEL R59, R29, R33, !P0 ;  /* 0x000000211d3b7208 */ /* 0x000fe40004000000 */
[----:B------:R-:W-:-:S04]  /*8110*/  LOP3.LUT P0, RZ, R6, 0x2, RZ, 0xc0, !PT ;  /* 0x0000000206ff7812 */ /* 0x000fc8000780c0ff */
[----:B------:R-:W-:Y:S01]  /*8120*/  P2R R6, PR, RZ, 0x1 ;  /* 0x00000001ff067803 */ /* 0x000fe20000000000 */
[----:B------:R-:W-:Y:S01]  /*8130*/  DFMA R102, R58, -1, RZ ;  /* 0xbff000003a66782b */ /* 0x000fe200000000ff */
[----:B------:R-:W-:Y:S02]  /*8140*/  LOP3.LUT P0, RZ, R0, 0x2, RZ, 0xc0, !PT ;  /* 0x0000000200ff7812 */ /* 0x000fe4000780c0ff */
[----:B------:R-:W-:Y:S02]  /*8150*/  P2R R0, PR, RZ, 0x4 ;  /* 0x00000004ff007803 */ /* 0x000fe40000000000 */
[----:B------:R-:W-:Y:S02]  /*8160*/  LOP3.LUT P2, RZ, R2, 0x2, RZ, 0xc0, !PT ;  /* 0x0000000202ff7812 */ /* 0x000fe4000784c0ff */
[----:B------:R-:W-:Y:S02]  /*8170*/  P2R R7, PR, RZ, 0x1 ;  /* 0x00000001ff077803 */ /* 0x000fe40000000000 */
[----:B------:R-:W-:-:S02]  /*8180*/  P2R R105, PR, RZ, 0x4 ;  /* 0x00000004ff697803 */ /* 0x000fc40000000000 */
[----:B------:R-:W-:Y:S02]  /*8190*/  LOP3.LUT P2, RZ, R74, 0x2, RZ, 0xc0, !PT ;  /* 0x000000024aff7812 */ /* 0x000fe4000784c0ff */
[----:B------:R-:W-:Y:S02]  /*81a0*/  P2R R74, PR, RZ, 0x40 ;  /* 0x00000040ff4a7803 */ /* 0x000fe40000000000 */
[----:B------:R-:W-:Y:S02]  /*81b0*/  ISETP.NE.AND P6, PT, R112, RZ, PT ;  /* 0x000000ff7000720c */ /* 0x000fe40003fc5270 */
[----:B------:R-:W-:-:S04]  /*81c0*/  LOP3.LUT P0, RZ, R126, 0x2, RZ, 0xc0, !PT ;  /* 0x000000027eff7812 */ /* 0x000fc8000780c0ff */
[----:B------:R-:W-:Y:S02]  /*81d0*/  P2R R109, PR, RZ, 0x1 ;  /* 0x00000001ff6d7803 */ /* 0x000fe40000000000 */
[----:B------:R-:W-:-:S05]  /*81e0*/  LOP3.LUT P0, RZ, R104, 0x2, RZ, 0xc0, !PT ;  /* 0x0000000268ff7812 */ /* 0x000fca000780c0ff */
[----:B------:R-:W-:Y:S08]  /*81f0*/  @!P6 BRA P5, `(.L_x_137) ;  /* 0x000000000058e947 */ /* 0x000ff00002800000 */
        /* <DEDUP_REMOVED lines=20> */
.L_x_139:
[----:B------:R0:W5:Y:S01]  /*8340*/  LDL R110, [R9] ;  /* 0x00000000096e7983 */ /* 0x0001620000100800 */
[----:B------:R-:W-:Y:S05]  /*8350*/  BRA `(.L_x_138) ;  /* 0x0000000000087947 */ /* 0x000fea0003800000 */
.L_x_137:
[----:B------:R-:W-:Y:S01]  /*8360*/  DMUL R28, RZ, R88 ;  /* 0x00000058ff1c7228 */ /* 0x000fe20000000000 */
[----:B------:R-:W-:-:S10]  /*8370*/  IMAD.MOV.U32 R110, RZ, RZ, RZ ;  /* 0x000000ffff6e7224 */ /* 0x000fd400078e00ff */
.L_x_138:
[----:B------:R-:W-:Y:S05]  /*8380*/  BSYNC B2 ;  /* 0x0000000000027941 */ /* 0x000fea0003800000 */
.L_x_136:
[----:B------:R-:W-:Y:S02]  /*8390*/  P2R R8, PR, RZ, 0x10 ;  /* 0x00000010ff087803 */ /* 0x000fe40000000000 */
[----:B------:R-:W-:Y:S02]  /*83a0*/  ISETP.NE.AND P4, PT, R6, RZ, PT ;  /* 0x000000ff0600720c */ /* 0x000fe40003f85270 */
[----:B------:R-:W-:Y:S02]  /*83b0*/  P2R R27, PR, RZ, 0x8 ;  /* 0x00000008ff1b7803 */ /* 0x000fe40000000000 */
[----:B------:R-:W-:Y:S02]  /*83c0*/  P2R R6, PR, RZ, 0x10 ;  /* 0x00000010ff067803 */ /* 0x000fe40000000000 */
[----:B------:R-:W-:Y:S02]  /*83d0*/  ISETP.NE.AND P4, PT, R5, RZ, PT ;  /* 0x000000ff0500720c */ /* 0x000fe40003f85270 */
[----:B------:R-:W-:-:S02]  /*83e0*/  ISETP.NE.AND P3, PT, R0, RZ, PT ;  /* 0x000000ff0000720c */ /* 0x000fc40003f65270 */
[----:B------:R-:W-:Y:S02]  /*83f0*/  P2R R5, PR, RZ, 0x10 ;  /* 0x00000010ff057803 */ /* 0x000fe40000000000 */
[----:B------:R-:W-:Y:S02]  /*8400*/  ISETP.NE.AND P4, PT, R74, RZ, PT ;  /* 0x000000ff4a00720c */ /* 0x000fe40003f85270 */
[----:B------:R-:W-:Y:S02]  /*8410*/  P2R R0, PR, RZ, 0x4 ;  /* 0x00000004ff007803 */ /* 0x000fe40000000000 */
[----:B------:R-:W-:Y:S02]  /*8420*/  FSEL R2, R50, R66, !P4 ;  /* 0x0000004232027208 */ /* 0x000fe40006000000 */
[----:B------:R-:W-:Y:S02]  /*8430*/  FSEL R3, R51, R67, !P4 ;  /* 0x0000004333037208 */ /* 0x000fe40006000000 */
[----:B------:R-:W-:-:S02]  /*8440*/  ISETP.NE.AND P4, PT, R5, RZ, PT ;  /* 0x000000ff0500720c */ /* 0x000fc40003f85270 */
[----:B------:R-:W-:Y:S02]  /*8450*/  ISETP.NE.AND P2, PT, R4, RZ, PT ;  /* 0x000000ff0400720c */ /* 0x000fe40003f45270 */
[----:B------:R-:W-:Y:S02]  /*8460*/  FSEL R4, R52, R76, !P4 ;  /* 0x0000004c34047208 */ /* 0x000fe40006000000 */
[----:B------:R-:W-:Y:S02]  /*8470*/  FSEL R5, R53, R77, !P4 ;  /* 0x0000004d35057208 */ /* 0x000fe40006000000 */
[----:B------:R-:W-:Y:S02]  /*8480*/  P2R R30, PR, RZ, 0x2 ;  /* 0x00000002ff1e7803 */ /* 0x000fe40000000000 */
[----:B------:R-:W-:Y:S02]  /*8490*/  P2R R31, PR, RZ, 0x1 ;  /* 0x00000001ff1f7803 */ /* 0x000fe40000000000 */
[----:B------:R-:W-:-:S02]  /*84a0*/  ISETP.NE.AND P4, PT, R6, RZ, PT ;  /* 0x000000ff0600720c */ /* 0x000fc40003f85270 */
[----:B------:R-:W-:Y:S02]  /*84b0*/  ISETP.NE.AND P1, PT, R7, RZ, PT ;  /* 0x000000ff0700720c */ /* 0x000fe40003f25270 */
[----:B------:R-:W-:Y:S02]  /*84c0*/  ISETP.NE.AND P0, PT, R105, RZ, PT ;  /* 0x000000ff6900720c */ /* 0x000fe40003f05270 */
[----:B------:R-:W-:Y:S02]  /*84d0*/  FSEL R6, R60, R78, !P4 ;  /* 0x0000004e3c067208 */ /* 0x000fe40006000000 */
[----:B------:R-:W-:Y:S02]  /*84e0*/  FSEL R7, R61, R79, !P4 ;  /* 0x0000004f3d077208 */ /* 0x000fe40006000000 */
[----:B------:R-:W-:Y:S02]  /*84f0*/  FSEL R50, R62, R80, !P3 ;  /* 0x000000503e327208 */ /* 0x000fe40005800000 */
[----:B------:R-:W-:-:S02]  /*8500*/  FSEL R51, R63, R81, !P3 ;  /* 0x000000513f337208 */ /* 0x000fc40005800000 */
[----:B------:R-:W-:Y:S02]  /*8510*/  FSEL R60, R68, R84, !P1 ;  /* 0x00000054443c7208 */ /* 0x000fe40004800000 */
[----:B------:R-:W-:Y:S02]  /*8520*/  FSEL R61, R69, R85, !P1 ;  /* 0x00000055453d7208 */ /* 0x000fe40004800000 */
[----:B------:R-:W-:Y:S02]  /*8530*/  FSEL R62, R70, R86, !P0 ;  /* 0x00000056463e7208 */ /* 0x000fe40004000000 */
[----:B------:R-:W-:Y:S02]  /*8540*/  FSEL R63, R71, R87, !P0 ;  /* 0x00000057473f7208 */ /* 0x000fe40004000000 */
[----:B------:R-:W-:Y:S02]  /*8550*/  ISETP.NE.AND P1, PT, R30, RZ, PT ;  /* 0x000000ff1e00720c */ /* 0x000fe40003f25270 */
[----:B------:R-:W-:-:S02]  /*8560*/  ISETP.NE.AND P0, PT, R31, RZ, PT ;  /* 0x000000ff1f00720c */ /* 0x000fc40003f05270 */
[----:B------:R-:W1:Y:S01]  /*8570*/  LDC.64 R30, c[0x4][0x18] ;  /* 0x01000600ff1e7b82 */ /* 0x000e620000000a00 */
[----:B------:R-:W-:Y:S02]  /*8580*/  FSEL R52, R64, R82, !P2 ;  /* 0x0000005240347208 */ /* 0x000fe40005000000 */
[----:B------:R-:W-:Y:S02]  /*8590*/  FSEL R53, R65, R83, !P2 ;  /* 0x0000005341357208 */ /* 0x000fe40005000000 */
[----:B------:R-:W-:Y:S02]  /*85a0*/  ISETP.NE.AND P2, PT, R0, RZ, PT ;  /* 0x000000ff0000720c */ /* 0x000fe40003f45270 */
[----:B------:R-:W-:Y:S02]  /*85b0*/  ISETP.NE.AND P3, PT, R27, RZ, PT ;  /* 0x000000ff1b00720c */ /* 0x000fe40003f65270 */
[----:B------:R-:W-:Y:S02]  /*85c0*/  FSEL R56, R56, R98, !P2 ;  /* 0x0000006238387208 */ /* 0x000fe40005000000 */
[----:B------:R-:W-:-:S02]  /*85d0*/  FSEL R57, R57, R99, !P2 ;  /* 0x0000006339397208 */ /* 0x000fc40005000000 */
[----:B-----5:R-:W-:Y:S01]  /*85e0*/  LOP3.LUT P2, R0, R110, 0x1, RZ, 0xc0, !PT ;  /* 0x000000016e007812 */ /* 0x020fe2000784c0ff */
[----:B------:R-:W-:Y:S01]  /*85f0*/  IMAD.MOV.U32 R68, RZ, RZ, 0x79785eba ;  /* 0x79785ebaff447424 */ /* 0x000fe200078e00ff */
[----:B------:R-:W-:Y:S01]  /*8600*/  DMUL R32, R28, R28 ;  /* 0x0000001c1c207228 */ /* 0x000fe20000000000 */
[----:B------:R-:W-:Y:S02]  /*8610*/  ISETP.NE.AND P6, PT, R108, RZ, PT ;  /* 0x000000ff6c00720c */ /* 0x000fe40003fc5270 */
[----:B------:R-:W-:Y:S01]  /*8620*/  IMAD.SHL.U32 R27, R0, 0x8, RZ ;  /* 0x00000008001b7824 */ /* 0x000fe200078e00ff */
[----:B------:R-:W-:Y:S02]  /*8630*/  FSEL R68, -R68, 4.2945490664224492434e-19, !P2 ;  /* 0x20fd816444447808 */ /* 0x000fe40005000100 */
[----:B------:R-:W-:Y:S02]  /*8640*/  ISETP.NE.AND P5, PT, R109, RZ, PT ;  /* 0x000000ff6d00720c */ /* 0x000fe40003fa5270 */
[----:B------:R-:W-:Y:S01]  /*8650*/  FSEL R64, R72, R90, !P6 ;  /* 0x0000005a48407208 */ /* 0x000fe20007000000 */
[----:B-1----:R-:W-:Y:S01]  /*8660*/  IMAD.WIDE.U32 R30, R27, 0x8, R30 ;  /* 0x000000081b1e7825 */ /* 0x002fe200078e001e */
[----:B------:R-:W-:-:S02]  /*8670*/  FSEL R65, R73, R91, !P6 ;  /* 0x0000005b49417208 */ /* 0x000fc40007000000 */
[----:B------:R-:W-:Y:S02]  /*8680*/  FSEL R44, R44, R92, !P5 ;  /* 0x0000005c2c2c7208 */ /* 0x000fe40006800000 */
[----:B------:R-:W2:Y:S01]  /*8690*/  LDG.E.64.CONSTANT R34, desc[UR6][R30.64+0x8] ;  /* 0x000008061e227981 */ /* 0x000ea2000c1e9b00 */
[----:B------:R-:W-:Y:S01]  /*86a0*/  IMAD.MOV.U32 R0, RZ, RZ, 0x3de5db65 ;  /* 0x3de5db65ff007424 */ /* 0x000fe200078e00ff */
[----:B------:R-:W-:Y:S02]  /*86b0*/  FSEL R45, R45, R93, !P5 ;  /* 0x0000005d2d2d7208 */ /* 0x000fe40006800000 */
[----:B------:R-:W3:Y:S01]  /*86c0*/  LDG.E.64.CONSTANT R36, desc[UR6][R30.64+0x10] ;  /* 0x000010061e247981 */ /* 0x000ee2000c1e9b00 */
[----:B------:R-:W-:Y:S02]  /*86d0*/  ISETP.NE.AND P6, PT, R208, RZ, PT ;  /* 0x000000ffd000720c */ /* 0x000fe40003fc5270 */
[----:B------:R-:W-:Y:S01]  /*86e0*/  FSEL R58, R58, R102, !P0 ;  /* 0x000000663a3a7208 */ /* 0x000fe20004000000 */
[----:B------:R-:W4:Y:S01]  /*86f0*/  LDG.E.64.CONSTANT R38, desc[UR6][R30.64+0x18] ;  /* 0x000018061e267981 */ /* 0x000f22000c1e9b00 */
[----:B------:R-:W-:Y:S01]  /*8700*/  FSEL R59, R59, R103, !P0 ;  /* 0x000000673b3b7208 */ /* 0x000fe20004000000 */
[----:B------:R-:W-:Y:S01]  /*8710*/  BSSY B2, `(.L_x_140) ;  /* 0x0000034000027945 */ /* 0x000fe20003800000 */
[----:B------:R-:W-:Y:S01]  /*8720*/  ISETP.NE.AND P4, PT, R8, RZ, PT ;  /* 0x000000ff0800720c */ /* 0x000fe20003f85270 */
[----:B------:R-:W5:Y:S01]  /*8730*/  LDG.E.64.CONSTANT R40, desc[UR6][R30.64+0x20] ;  /* 0x000020061e287981 */ /* 0x000f62000c1e9b00 */
[----:B------:R-:W-:-:S02]  /*8740*/  FSEL R48, R48, R96, !P3 ;  /* 0x0000006030307208 */ /* 0x000fc40005800000 */
[----:B------:R-:W-:Y:S01]  /*8750*/  FSEL R49, R49, R97, !P3 ;  /* 0x0000006131317208 */ /* 0x000fe20005800000 */
[----:B------:R-:W4:Y:S04]  /*8760*/  LDG.E.64.CONSTANT R42, desc[UR6][R30.64+0x28] ;  /* 0x000028061e2a7981 */ /* 0x000f28000c1e9b00 */
[----:B------:R-:W5:Y:S01]  /*8770*/  LDG.E.64.CONSTANT R66, desc[UR6][R30.64+0x30] ;  /* 0x000030061e427981 */ /* 0x000f62000c1e9b00 */
[----:B------:R-:W-:Y:S02]  /*8780*/  FSEL R69, R0, -0.082518599927425384521, !P2 ;  /* 0xbda8ff8300457808 */ /* 0x000fe40005000000 */
[----:B------:R-:W-:Y:S02]  /*8790*/  ISETP.NE.AND P5, PT, R207, RZ, PT ;  /* 0x000000ffcf00720c */ /* 0x000fe40003fa5270 */
[----:B------:R-:W-:-:S02]  /*87a0*/  LOP3.LUT P0, RZ, R110, 0x2, RZ, 0xc0, !PT ;  /* 0x000000026eff7812 */ /* 0x000fc4000780c0ff */
[----:B------:R-:W-:Y:S02]  /*87b0*/  FSEL R46, R46, R94, !P4 ;  /* 0x0000005e2e2e7208 */ /* 0x000fe40006000000 */
[----:B------:R-:W-:Y:S02]  /*87c0*/  FSEL R47, R47, R95, !P4 ;  /* 0x0000005f2f2f7208 */ /* 0x000fe40006000000 */
        /* <DEDUP_REMOVED lines=11> */
[----:B------:R-:W-:-:S06]  /*8880*/  FSEL R31, R29, R33, !P2 ;  /* 0x000000211d1f7208 */ /* 0x000fcc0005000000 */
[----:B------:R-:W-:-:S10]  /*8890*/  DFMA R28, R30, -1, RZ ;  /* 0xbff000001e1c782b */ /* 0x000fd400000000ff */
        /* <DEDUP_REMOVED lines=23> */
.L_x_143:
[----:B------:R0:W5:Y:S01]  /*8a10*/  LDL R134, [R9] ;  /* 0x0000000009867983 */ /* 0x0001620000100800 */
[----:B------:R-:W-:Y:S05]  /*8a20*/  BRA `(.L_x_142) ;  /* 0x0000000000087947 */ /* 0x000fea0003800000 */
.L_x_141:
[----:B------:R-:W-:Y:S01]  /*8a30*/  DMUL R28, RZ, R106 ;  /* 0x0000006aff1c7228 */ /* 0x000fe20000000000 */
[----:B------:R-:W-:-:S10]  /*8a40*/  IMAD.MOV.U32 R134, RZ, RZ, RZ ;  /* 0x000000ffff867224 */ /* 0x000fd400078e00ff */
.L_x_142:
[----:B------:R-:W-:Y:S05]  /*8a50*/  BSYNC B2 ;  /* 0x0000000000027941 */ /* 0x000fea0003800000 */
.L_x_140:
[----:B------:R-:W1:Y:S01]  /*8a60*/  LDC.64 R18, c[0x0][0x220] ;  /* 0x00008800ff127b82 */ /* 0x000e620000000a00 */
[----:B------:R-:W-:Y:S01]  /*8a70*/  ISETP.NE.AND P6, PT, R193, RZ, PT ;  /* 0x000000ffc100720c */ /* 0x000fe20003fc5270 */
[----:B------:R1:W2:Y:S01]  /*8a80*/  F2F.F32.F64 R69, R2 ;  /* 0x0000000200457310 */ /* 0x0002a20000301000 */
[----:B------:R-:W-:Y:S01]  /*8a90*/  ISETP.NE.AND P0, PT, R215, RZ, PT ;  /* 0x000000ffd700720c */ /* 0x000fe20003f05270 */
[----:B------:R-:W-:Y:S01]  /*8aa0*/  IMAD R31, R26, 0x80, R16 ;  /* 0x000000801a1f7824 */ /* 0x000fe200078e0210 */
[----:B------:R-:W-:Y:S01]  /*8ab0*/  P2R R0, PR, RZ, 0x40 ;  /* 0x00000040ff007803 */ /* 0x000fe20000000000 */
[----:B------:R-:W-:Y:S01]  /*8ac0*/  IMAD R25, R25, 0x80, R15 ;  /* 0x0000008019197824 */ /* 0x000fe200078e020f */
[----:B------:R-:W-:Y:S01]  /*8ad0*/  ISETP.NE.AND P6, PT, R147, RZ, PT ;  /* 0x000000ff9300720c */ /* 0x000fe20003fc5270 */
[----:B------:R-:W3:Y:S01]  /*8ae0*/  LDC.64 R26, c[0x0][0x228] ;  /* 0x00008a00ff1a7b82 */ /* 0x000ee20000000a00 */
[----:B------:R-:W-:Y:S01]  /*8af0*/  ISETP.NE.AND P5, PT, R214, RZ, PT ;  /* 0x000000ffd600720c */ /* 0x000fe20003fa5270 */
[----:B------:R-:W4:Y:S01]  /*8b00*/  F2F.F32.F64 R43, R4 ;  /* 0x00000004002b7310 */ /* 0x000f220000301000 */
[----:B------:R-:W-:Y:S01]  /*8b10*/  ISETP.NE.AND P4, PT, R213, RZ, PT ;  /* 0x000000ffd500720c */ /* 0x000fe20003f85270 */
[----:B------:R-:W-:Y:S01]  /*8b20*/  IMAD R33, R24, 0x80, R14 ;  /* 0x0000008018217824 */ /* 0x000fe200078e020e */
[----:B------:R-:W-:Y:S01]  /*8b30*/  ISETP.NE.AND P3, PT, R212, RZ, PT ;  /* 0x000000ffd400720c */ /* 0x000fe20003f65270 */
[----:B------:R-:W-:Y:S01]  /*8b40*/  IMAD R23, R23, 0x80, R13 ;  /* 0x0000008017177824 */ /* 0x000fe200078e020d */
[----:B------:R-:W-:Y:S01]  /*8b50*/  ISETP.NE.AND P2, PT, R211, RZ, PT ;  /* 0x000000ffd300720c */ /* 0x000fe20003f45270 */
[----:B------:R-:W-:Y:S01]  /*8b60*/  IMAD R35, R22, 0x80, R146 ;  /* 0x0000008016237824 */ /* 0x000fe200078e0292 */
[----:B------:R-:W-:Y:S01]  /*8b70*/  ISETP.NE.AND P1, PT, R210, RZ, PT ;  /* 0x000000ffd200720c */ /* 0x000fe20003f25270 */
[----:B------:R1:W1:Y:S01]  /*8b80*/  F2F.F32.F64 R41, R6 ;  /* 0x0000000600297310 */ /* 0x0002620000301000 */
[----:B------:R-:W-:-:S02]  /*8b90*/  IMAD R21, R21, 0x80, R12 ;  /* 0x0000008015157824 */ /* 0x000fc400078e020c */
[----:B------:R-:W-:Y:S02]  /*8ba0*/  IMAD R37, R20, 0x80, R11 ;  /* 0x0000008014257824 */ /* 0x000fe400078e020b */
[----:B------:R-:W-:Y:S02]  /*8bb0*/  IMAD R39, R17, 0x80, R10 ;  /* 0x0000008011277824 */ /* 0x000fe400078e020a */
[--C-:B-1----:R-:W-:Y:S01]  /*8bc0*/  IMAD.WIDE R2, R31, 0x4, R18.reuse ;  /* 0x000000041f027825 */ /* 0x102fe200078e0212 */
[----:B------:R-:W1:Y:S03]  /*8bd0*/  F2F.F32.F64 R51, R50 ;  /* 0x0000003200337310 */ /* 0x000e660000301000 */
[--C-:B0-----:R-:W-:Y:S01]  /*8be0*/  IMAD.WIDE R6, R25, 0x4, R18.reuse ;  /* 0x0000000419067825 */ /* 0x101fe200078e0212 */
[----:B--2---:R0:W-:Y:S03]  /*8bf0*/  @!P0 STG.E desc[UR6][R2.64], R69 ;  /* 0x0000004502008986 */ /* 0x0041e6000c101906 */
[--C-:B------:R-:W-:Y:S01]  /*8c00*/  IMAD.WIDE R8, R33, 0x4, R18.reuse ;  /* 0x0000000421087825 */ /* 0x100fe200078e0212 */
[----:B----4-:R-:W-:Y:S01]  /*8c10*/  @!P6 STG.E desc[UR6][R6.64], R43 ;  /* 0x0000002b0600e986 */ /* 0x010fe2000c101906 */
[----:B------:R-:W2:Y:S01]  /*8c20*/  F2F.F32.F64 R53, R52 ;  /* 0x0000003400357310 */ /* 0x000ea20000301000 */
[----:B------:R-:W-:Y:S01]  /*8c30*/  ISETP.NE.AND P6, PT, R0, RZ, PT ;  /* 0x000000ff0000720c */ /* 0x000fe20003fc5270 */
[----:B------:R-:W-:-:S04]  /*8c40*/  IMAD.WIDE R4, R23, 0x4, R18 ;  /* 0x0000000417047825 */ /* 0x000fc800078e0212 */
[--C-:B------:R-:W-:Y:S01]  /*8c50*/  IMAD.WIDE R10, R35, 0x4, R18.reuse ;  /* 0x00000004230a7825 */ /* 0x100fe200078e0212 */
[----:B0-----:R-:W0:Y:S01]  /*8c60*/  LDC.64 R2, c[0x4][0x18] ;  /* 0x01000600ff027b82 */ /* 0x001e220000000a00 */
[----:B------:R-:W4:Y:S02]  /*8c70*/  F2F.F32.F64 R61, R60 ;  /* 0x0000003c003d7310 */ /* 0x000f240000301000 */
[----:B------:R-:W-:-:S04]  /*8c80*/  IMAD.WIDE R12, R21, 0x4, R18 ;  /* 0x00000004150c7825 */ /* 0x000fc800078e0212 */
[--C-:B------:R-:W-:Y:S01]  /*8c90*/  IMAD.WIDE R14, R37, 0x4, R18.reuse ;  /* 0x00000004250e7825 */ /* 0x100fe200078e0212 */
[----:B------:R-:W-:Y:S01]  /*8ca0*/  @!P6 STG.E desc[UR6][R8.64], R41 ;  /* 0x000000290800e986 */ /* 0x000fe2000c101906 */
[----:B------:R-:W4:Y:S02]  /*8cb0*/  F2F.F32.F64 R63, R62 ;  /* 0x0000003e003f7310 */ /* 0x000f240000301000 */
[----:B------:R-:W-:Y:S01]  /*8cc0*/  IMAD.WIDE R16, R39, 0x4, R18 ;  /* 0x0000000427107825 */ /* 0x000fe200078e0212 */
[----:B-1----:R1:W-:Y:S03]  /*8cd0*/  @!P5 STG.E desc[UR6][R4.64], R51 ;  /* 0x000000330400d986 */ /* 0x0023e6000c101906 */
[----:B---3--:R-:W-:Y:S01]  /*8ce0*/  IMAD.WIDE R18, R31, 0x4, R26 ;  /* 0x000000041f127825 */ /* 0x008fe200078e021a */
[----:B--2---:R2:W-:Y:S01]  /*8cf0*/  @!P4 STG.E desc[UR6][R10.64], R53 ;  /* 0x000000350a00c986 */ /* 0x0045e2000c101906 */
[----:B------:R-:W3:Y:S03]  /*8d00*/  F2F.F32.F64 R65, R64 ;  /* 0x0000004000417310 */ /* 0x000ee60000301000 */
[----:B----4-:R4:W-:Y:S04]  /*8d10*/  @!P3 STG.E desc[UR6][R12.64], R61 ;  /* 0x0000003d0c00b986 */ /* 0x0109e8000c101906 */
[----:B------:R0:W-:Y:S01]  /*8d20*/  @!P2 STG.E desc[UR6][R14.64], R63 ;  /* 0x0000003f0e00a986 */ /* 0x0001e2000c101906 */
[----:B------:R-:W1:Y:S03]  /*8d30*/  F2F.F32.F64 R45, R44 ;  /* 0x0000002c002d7310 */ /* 0x000e660000301000 */
[----:B---3--:R3:W-:Y:S04]  /*8d40*/  @!P1 STG.E desc[UR6][R16.64], R65 ;  /* 0x0000004110009986 */ /* 0x0087e8000c101906 */
[----:B-1----:R1:W-:Y:S01]  /*8d50*/  @!P0 STG.E desc[UR6][R18.64], R45 ;  /* 0x0000002d12008986 */ /* 0x0023e2000c101906 */
[----:B-----5:R-:W-:-:S05]  /*8d60*/  LOP3.LUT P0, R0, R134, 0x1, RZ, 0xc0, !PT ;  /* 0x0000000186007812 */ /* 0x020fca000780c0ff */
[----:B------:R-:W-:-:S04]  /*8d70*/  IMAD.SHL.U32 R5, R0, 0x8, RZ ;  /* 0x0000000800057824 */ /* 0x000fc800078e00ff */
[----:B0-----:R-:W-:-:S05]  /*8d80*/  IMAD.WIDE.U32 R2, R5, 0x8, R2 ;  /* 0x0000000805027825 */ /* 0x001fca00078e0002 */
[----:B------:R-:W5:Y:S04]  /*8d90*/  LDG.E.64.CONSTANT R6, desc[UR6][R2.64+0x8] ;  /* 0x0000080602067981 */ /* 0x000f68000c1e9b00 */
[----:B------:R-:W5:Y:S04]  /*8da0*/  LDG.E.64.CONSTANT R8, desc[UR6][R2.64+0x10] ;  /* 0x0000100602087981 */ /* 0x000f68000c1e9b00 */
[----:B--2---:R-:W2:Y:S04]  /*8db0*/  LDG.E.64.CONSTANT R10, desc[UR6][R2.64+0x18] ;  /* 0x00001806020a7981 */ /* 0x004ea8000c1e9b00 */
[----:B----4-:R-:W4:Y:S04]  /*8dc0*/  LDG.E.64.CONSTANT R12, desc[UR6][R2.64+0x20] ;  /* 0x00002006020c7981 */ /* 0x010f28000c1e9b00 */
[----:B------:R-:W2:Y:S04]  /*8dd0*/  LDG.E.64.CONSTANT R14, desc[UR6][R2.64+0x28] ;  /* 0x00002806020e7981 */ /* 0x000ea8000c1e9b00 */
[----:B---3--:R-:W3:Y:S01]  /*8de0*/  LDG.E.64.CONSTANT R16, desc[UR6][R2.64+0x30] ;  /* 0x0000300602107981 */ /* 0x008ee2000c1e9b00 */
[----:B-1----:R-:W-:Y:S01]  /*8df0*/  IMAD.MOV.U32 R18, RZ, RZ, 0x79785eba ;  /* 0x79785ebaff127424 */ /* 0x002fe200078e00ff */
[----:B------:R-:W-:Y:S01]  /*8e00*/  DMUL R4, R28, R28 ;  /* 0x0000001c1c047228 */ /* 0x000fe20000000000 */
[----:B------:R-:W-:Y:S01]  /*8e10*/  IMAD.MOV.U32 R0, RZ, RZ, 0x3de5db65 ;  /* 0x3de5db65ff007424 */ /* 0x000fe200078e00ff */
[----:B------:R-:W0:Y:S02]  /*8e20*/  F2F.F32.F64 R47, R46 ;  /* 0x0000002e002f7310 */ /* 0x000e240000301000 */
[----:B------:R-:W-:-:S02]  /*8e30*/  FSEL R18, -R18, 4.2945490664224492434e-19, !P0 ;  /* 0x20fd816412127808 */ /* 0x000fc40004000100 */
[----:B------:R-:W-:-:S04]  /*8e40*/  FSEL R19, R0, -0.082518599927425384521, !P0 ;  /* 0xbda8ff8300137808 */ /* 0x000fc80004000000 */
[----:B------:R-:W1:Y:S08]  /*8e50*/  F2F.F32.F64 R49, R48 ;  /* 0x0000003000317310 */ /* 0x000e700000301000 */
[----:B------:R-:W1:Y:S08]  /*8e60*/  F2F.F32.F64 R57, R56 ;  /* 0x0000003800397310 */ /* 0x000e700000301000 */
[----:B------:R-:W1:Y:S08]  /*8e70*/  F2F.F32.F64 R55, R54 ;  /* 0x0000003600377310 */ /* 0x000e700000301000 */
[----:B------:R-:W1:Y:S08]  /*8e80*/  F2F.F32.F64 R59, R58 ;  /* 0x0000003a003b7310 */ /* 0x000e700000301000 */
[----:B------:R-:W1:Y:S01]  /*8e90*/  F2F.F32.F64 R67, R66 ;  /* 0x0000004200437310 */ /* 0x000e620000301000 */
[----:B-----5:R-:W-:-:S08]  /*8ea0*/  DFMA R6, R4, R18, R6 ;  /* 0x000000120406722b */ /* 0x020fd00000000006 */
[----:B------:R-:W-:-:S08]  /*8eb0*/  DFMA R6, R4, R6, R8 ;  /* 0x000000060406722b */ /* 0x000fd00000000008 */
[----:B--2---:R-:W-:Y:S01]  /*8ec0*/  DFMA R6, R4, R6, R10 ;  /* 0x000000060406722b */ /* 0x004fe2000000000a */
[----:B------:R-:W-:-:S07]  /*8ed0*/  IMAD.WIDE R10, R21, 0x4, R26 ;  /* 0x00000004150a7825 */ /* 0x000fce00078e021a */
[----:B----4-:R-:W-:Y:S01]  /*8ee0*/  DFMA R6, R4, R6, R12 ;  /* 0x000000060406722b */ /* 0x010fe2000000000c */
[----:B------:R-:W-:-:S07]  /*8ef0*/  IMAD.WIDE R12, R37, 0x4, R26 ;  /* 0x00000004250c7825 */ /* 0x000fce00078e021a */
[----:B------:R-:W-:-:S08]  /*8f00*/  DFMA R6, R4, R6, R14 ;  /* 0x000000060406722b */ /* 0x000fd0000000000e */
[----:B---3--:R-:W-:-:S08]  /*8f10*/  DFMA R6, R4, R6, R16 ;  /* 0x000000060406722b */ /* 0x008fd00000000010 */
[----:B------:R-:W-:Y:S02]  /*8f20*/  DFMA R28, R6, R28, R28 ;  /* 0x0000001c061c722b */ /* 0x000fe4000000001c */
[----:B------:R-:W-:Y:S01]  /*8f30*/  DFMA R4, R4, R6, 1 ;  /* 0x3ff000000404742b */ /* 0x000fe20000000006 */
[----:B------:R-:W-:-:S09]  /*8f40*/  IMAD.WIDE R6, R33, 0x4, R26 ;  /* 0x0000000421067825 */ /* 0x000fd200078e021a */
[----:B------:R-:W-:Y:S02]  /*8f50*/  FSEL R8, R28, R4, !P0 ;  /* 0x000000041c087208 */ /* 0x000fe40004000000 */
[----:B------:R-:W-:Y:S01]  /*8f60*/  FSEL R9, R29, R5, !P0 ;  /* 0x000000051d097208 */ /* 0x000fe20004000000 */
[----:B------:R-:W-:Y:S01]  /*8f70*/  IMAD.WIDE R4, R25, 0x4, R26 ;  /* 0x0000000419047825 */ /* 0x000fe200078e021a */
[----:B------:R-:W-:-:S04]  /*8f80*/  ISETP.NE.AND P0, PT, R147, RZ, PT ;  /* 0x000000ff9300720c */ /* 0x000fc80003f05270 */
[----:B------:R-:W-:-:S09]  /*8f90*/  DFMA R2, R8, -1, RZ ;  /* 0xbff000000802782b */ /* 0x000fd200000000ff */
[----:B0-----:R0:W-:Y:S01]  /*8fa0*/  @!P0 STG.E desc[UR6][R4.64], R47 ;  /* 0x0000002f04008986 */ /* 0x0011e2000c101906 */
[----:B------:R-:W-:-:S03]  /*8fb0*/  LOP3.LUT P0, RZ, R134, 0x2, RZ, 0xc0, !PT ;  /* 0x0000000286ff7812 */ /* 0x000fc6000780c0ff */
[----:B-1----:R0:W-:Y:S01]  /*8fc0*/  @!P6 STG.E desc[UR6][R6.64], R49 ;  /* 0x000000310600e986 */ /* 0x0021e2000c101906 */
[----:B------:R-:W-:Y:S02]  /*8fd0*/  FSEL R14, R8, R2, !P0 ;  /* 0x00000002080e7208 */ /* 0x000fe40004000000 */
[----:B------:R-:W-:Y:S01]  /*8fe0*/  FSEL R15, R9, R3, !P0 ;  /* 0x00000003090f7208 */ /* 0x000fe20004000000 */
[----:B------:R-:W-:-:S04]  /*8ff0*/  IMAD.WIDE R2, R23, 0x4, R26 ;  /* 0x0000000417027825 */ /* 0x000fc800078e021a */
[----:B------:R-:W-:Y:S01]  /*9000*/  IMAD.WIDE R8, R35, 0x4, R26 ;  /* 0x0000000423087825 */ /* 0x000fe200078e021a */
[----:B------:R0:W-:Y:S04]  /*9010*/  @!P5 STG.E desc[UR6][R2.64], R57 ;  /* 0x000000390200d986 */ /* 0x0001e8000c101906 */
[----:B------:R0:W-:Y:S04]  /*9020*/  @!P4 STG.E desc[UR6][R8.64], R55 ;  /* 0x000000370800c986 */ /* 0x0001e8000c101906 */
[----:B------:R0:W-:Y:S04]  /*9030*/  @!P3 STG.E desc[UR6][R10.64], R59 ;  /* 0x0000003b0a00b986 */ /* 0x0001e8000c101906 */
[----:B------:R0:W-:Y:S01]  /*9040*/  @!P2 STG.E desc[UR6][R12.64], R67 ;  /* 0x000000430c00a986 */ /* 0x0001e2000c101906 */
[----:B------:R-:W-:Y:S05]  /*9050*/  @P1 EXIT ;  /* 0x000000000000194d */ /* 0x000fea0003800000 */
[----:B------:R-:W1:Y:S01]  /*9060*/  F2F.F32.F64 R15, R14 ;  /* 0x0000000e000f7310 */ /* 0x000e620000301000 */
[----:B0-----:R-:W-:-:S05]  /*9070*/  IMAD.WIDE R2, R39, 0x4, R26 ;  /* 0x0000000427027825 */ /* 0x001fca00078e021a */
[----:B-1----:R-:W-:Y:S01]  /*9080*/  STG.E desc[UR6][R2.64], R15 ;  /* 0x0000000f02007986 */ /* 0x002fe2000c101906 */
[----:B------:R-:W-:Y:S05]  /*9090*/  EXIT ;  /* 0x000000000000794d */ /* 0x000fea0003800000 */
        .weak           $__internal_0_$__cuda_sm20_div_rn_f64_full
        .type           $__internal_0_$__cuda_sm20_div_rn_f64_full,@function
        .size           $__internal_0_$__cuda_sm20_div_rn_f64_full,($triton_$__internal_accurate_pow - $__internal_0_$__cuda_sm20_div_rn_f64_full)
$__internal_0_$__cuda_sm20_div_rn_f64_full:
[C---:B------:R-:W-:Y:S01]  /*90a0*/  FSETP.GEU.AND P2, PT, |R31|.reuse, 1.469367938527859385e-39, PT ;  /* 0x001000001f00780b */ /* 0x040fe20003f4e200 */
[----:B------:R-:W-:Y:S01]  /*90b0*/  IMAD.U32 R35, RZ, RZ, UR5 ;  /* 0x00000005ff237e24 */ /* 0x000fe2000f8e00ff */
[C---:B------:R-:W-:Y:S01]  /*90c0*/  LOP3.LUT R28, R31.reuse, 0x800fffff, RZ, 0xc0, !PT ;  /* 0x800fffff1f1c7812 */ /* 0x040fe200078ec0ff */
[----:B------:R-:W-:Y:S01]  /*90d0*/  IMAD.MOV.U32 R93, RZ, RZ, 0x1ca00000 ;  /* 0x1ca00000ff5d7424 */ /* 0x000fe200078e00ff */
[----:B------:R-:W-:Y:S01]  /*90e0*/  LOP3.LUT R32, R31, 0x7ff00000, RZ, 0xc0, !PT ;  /* 0x7ff000001f207812 */ /* 0x000fe200078ec0ff */
[----:B------:R-:W-:Y:S01]  /*90f0*/  IMAD.U32 R34, RZ, RZ, UR4 ;  /* 0x00000004ff227e24 */ /* 0x000fe2000f8e00ff */
[----:B------:R-:W-:Y:S01]  /*9100*/  LOP3.LUT R29, R28, 0x3ff00000, RZ, 0xfc, !PT ;  /* 0x3ff000001c1d7812 */ /* 0x000fe200078efcff */
[----:B------:R-:W-:Y:S01]  /*9110*/  IMAD.MOV.U32 R28, RZ, RZ, R30 ;  /* 0x000000ffff1c7224 */ /* 0x000fe200078e001e */
[----:B------:R-:W-:Y:S01]  /*9120*/  LOP3.LUT R87, R35, 0x7ff00000, RZ, 0xc0, !PT ;  /* 0x7ff0000023577812 */ /* 0x000fe200078ec0ff */
[----:B------:R-:W-:-:S04]  /*9130*/  IMAD.MOV.U32 R27, RZ, RZ, R32 ;  /* 0x000000ffff1b7224 */ /* 0x000fc800078e0020 */
[----:B------:R-:W-:Y:S01]  /*9140*/  @!P2 DMUL R28, R30, 8.98846567431157953865e+307 ;  /* 0x7fe000001e1ca828 */ /* 0x000fe20000000000 */
[----:B------:R-:W-:-:S05]  /*9150*/  IMAD.MOV.U32 R92, RZ, RZ, R87 ;  /* 0x000000ffff5c7224 */ /* 0x000fca00078e0057 */
[----:B------:R-:W0:Y:S04]  /*9160*/  MUFU.RCP64H R33, R29 ;  /* 0x0000001d00217308 */ /* 0x000e280000001800 */
[----:B------:R-:W-:Y:S02]  /*9170*/  @!P2 LOP3.LUT R27, R29, 0x7ff00000, RZ, 0xc0, !PT ;  /* 0x7ff000001d1ba812 */ /* 0x000fe400078ec0ff */
[----:B------:R-:W-:Y:S01]  /*9180*/  ISETP.GE.U32.AND P2, PT, R87, R32, PT ;  /* 0x000000205700720c */ /* 0x000fe20003f46070 */
[----:B------:R-:W-:-:S03]  /*9190*/  IMAD.MOV.U32 R32, RZ, RZ, 0x1 ;  /* 0x00000001ff207424 */ /* 0x000fc600078e00ff */
[----:B------:R-:W-:Y:S02]  /*91a0*/  SEL R41, R93, 0x63400000, !P2 ;  /* 0x634000005d297807 */ /* 0x000fe40005000000 */
[----:B------:R-:W-:Y:S01]  /*91b0*/  FSETP.GEU.AND P2, PT, |R35|, 1.469367938527859385e-39, PT ;  /* 0x001000002300780b */ /* 0x000fe20003f4e200 */
[----:B0-----:R-:W-:-:S08]  /*91c0*/  DFMA R36, R32, -R28, 1 ;  /* 0x3ff000002024742b */ /* 0x001fd0000000081c */
[----:B------:R-:W-:-:S08]  /*91d0*/  DFMA R36, R36, R36, R36 ;  /* 0x000000242424722b */ /* 0x000fd00000000024 */
[----:B------:R-:W-:Y:S01]  /*91e0*/  DFMA R36, R32, R36, R32 ;  /* 0x000000242024722b */ /* 0x000fe20000000020 */
[----:B------:R-:W-:Y:S01]  /*91f0*/  LOP3.LUT R33, R41, 0x800fffff, R35, 0xf8, !PT ;  /* 0x800fffff29217812 */ /* 0x000fe200078ef823 */
[----:B------:R-:W-:-:S06]  /*9200*/  IMAD.MOV.U32 R32, RZ, RZ, R34 ;  /* 0x000000ffff207224 */ /* 0x000fcc00078e0022 */
[----:B------:R-:W-:-:S08]  /*9210*/  DFMA R38, R36, -R28, 1 ;  /* 0x3ff000002426742b */ /* 0x000fd0000000081c */
[----:B------:R-:W-:Y:S01]  /*9220*/  DFMA R36, R36, R38, R36 ;  /* 0x000000262424722b */ /* 0x000fe20000000024 */
[----:B------:R-:W-:Y:S10]  /*9230*/  @P2 BRA `(.L_x_144) ;  /* 0x0000000000202947 */ /* 0x000ff40003800000 */
[----:B------:R-:W-:-:S04]  /*9240*/  LOP3.LUT R38, R31, 0x7ff00000, RZ, 0xc0, !PT ;  /* 0x7ff000001f267812 */ /* 0x000fc800078ec0ff */
[----:B------:R-:W-:Y:S01]  /*9250*/  ISETP.GE.U32.AND P2, PT, R87, R38, PT ;  /* 0x000000265700720c */ /* 0x000fe20003f46070 */
[----:B------:R-:W-:-:S03]  /*9260*/  IMAD.MOV.U32 R38, RZ, RZ, RZ ;  /* 0x000000ffff267224 */ /* 0x000fc600078e00ff */
[----:B------:R-:W-:-:S04]  /*9270*/  SEL R39, R93, 0x63400000, !P2 ;  /* 0x634000005d277807 */ /* 0x000fc80005000000 */
[----:B------:R-:W-:-:S04]  /*9280*/  LOP3.LUT R39, R39, 0x80000000, R35, 0xf8, !PT ;  /* 0x8000000027277812 */ /* 0x000fc800078ef823 */
[----:B------:R-:W-:-:S06]  /*9290*/  LOP3.LUT R39, R39, 0x100000, RZ, 0xfc, !PT ;  /* 0x0010000027277812 */ /* 0x000fcc00078efcff */
[----:B------:R-:W-:-:S10]  /*92a0*/  DFMA R32, R32, 2, -R38 ;  /* 0x400000002020782b */ /* 0x000fd40000000826 */
[----:B------:R-:W-:-:S07]  /*92b0*/  LOP3.LUT R92, R33, 0x7ff00000, RZ, 0xc0, !PT ;  /* 0x7ff00000215c7812 */ /* 0x000fce00078ec0ff */
.L_x_144:
[----:B------:R-:W-:Y:S01]  /*92c0*/  VIADD R94, R92, 0xffffffff ;  /* 0xffffffff5c5e7836 */ /* 0x000fe20000000000 */
[----:B------:R-:W-:Y:S01]  /*92d0*/  DMUL R38, R36, R32 ;  /* 0x0000002024267228 */ /* 0x000fe20000000000 */
[----:B------:R-:W-:Y:S01]  /*92e0*/  VIADD R95, R27, 0xffffffff ;  /* 0xffffffff1b5f7836 */ /* 0x000fe20000000000 */
[----:B------:R-:W-:Y:S02]  /*92f0*/  BSSY B1, `(.L_x_145) ;  /* 0x0000038000017945 */ /* 0x000fe40003800000 */
[----:B------:R-:W-:-:S04]  /*9300*/  ISETP.GT.U32.AND P2, PT, R94, 0x7feffffe, PT ;  /* 0x7feffffe5e00780c */ /* 0x000fc80003f44070 */
[----:B------:R-:W-:Y:S01]  /*9310*/  ISETP.GT.U32.OR P2, PT, R95, 0x7feffffe, P2 ;  /* 0x7feffffe5f00780c */ /* 0x000fe20001744470 */
[----:B------:R-:W-:-:S08]  /*9320*/  DFMA R40, R38, -R28, R32 ;  /* 0x8000001c2628722b */ /* 0x000fd00000000020 */
[----:B------:R-:W-:-:S04]  /*9330*/  DFMA R36, R36, R40, R38 ;  /* 0x000000282424722b */ /* 0x000fc80000000026 */
[----:B------:R-:W-:Y:S07]  /*9340*/  @P2 BRA `(.L_x_146) ;  /* 0x0000000000742947 */ /* 0x000fee0003800000 */
[----:B------:R-:W-:Y:S01]  /*9350*/  LOP3.LUT R34, R31, 0x7ff00000, RZ, 0xc0, !PT ;  /* 0x7ff000001f227812 */ /* 0x000fe200078ec0ff */
[----:B------:R-:W-:-:S03]  /*9360*/  UMOV UR8, 0xb9600000 ;  /* 0xb960000000087882 */ /* 0x000fc60000000000 */
[----:B------:R-:W-:Y:S01]  /*9370*/  ISETP.GE.U32.AND P2, PT, R87, R34, PT ;  /* 0x000000225700720c */ /* 0x000fe20003f46070 */
[----:B------:R-:W-:-:S03]  /*9380*/  IMAD.MOV R34, RZ, RZ, -R34 ;  /* 0x000000ffff227224 */ /* 0x000fc600078e0a22 */
[----:B------:R-:W-:Y:S02]  /*9390*/  SEL R38, R93, 0x63400000, !P2 ;  /* 0x634000005d267807 */ /* 0x000fe40005000000 */
[----:B------:R-:W-:Y:S01]  /*93a0*/  VIADDMNMX R87, R87, R34, UR8, !PT ;  /* 0x0000000857577e46 */ /* 0x000fe2000f800122 */
[----:B------:R-:W-:-:S03]  /*93b0*/  IMAD.MOV.U32 R34, RZ, RZ, RZ ;  /* 0x000000ffff227224 */ /* 0x000fc600078e00ff */
[----:B------:R-:W-:-:S05]  /*93c0*/  VIMNMX R87, R87, 0x46a00000, PT ;  /* 0x46a0000057577848 */ /* 0x000fca0003fe0100 */
[----:B------:R-:W-:-:S04]  /*93d0*/  IMAD.IADD R87, R87, 0x1, -R38 ;  /* 0x0000000157577824 */ /* 0x000fc800078e0a26 */
[----:B------:R-:W-:-:S06]  /*93e0*/  VIADD R35, R87, 0x7fe00000 ;  /* 0x7fe0000057237836 */ /* 0x000fcc0000000000 */
[----:B------:R-:W-:-:S10]  /*93f0*/  DMUL R38, R36, R34 ;  /* 0x0000002224267228 */ /* 0x000fd40000000000 */
[----:B------:R-:W-:-:S13]  /*9400*/  FSETP.GTU.AND P2, PT, |R39|, 1.469367938527859385e-39, PT ;  /* 0x001000002700780b */ /* 0x000fda0003f4c200 */
[----:B------:R-:W-:Y:S05]  /*9410*/  @P2 BRA `(.L_x_147) ;  /* 0x0000000000942947 */ /* 0x000fea0003800000 */
[----:B------:R-:W-:Y:S01]  /*9420*/  DFMA R28, R36, -R28, R32 ;  /* 0x8000001c241c722b */ /* 0x000fe20000000020 */
[----:B------:R-:W-:-:S09]  /*9430*/  IMAD.MOV.U32 R34, RZ, RZ, RZ ;  /* 0x000000ffff227224 */ /* 0x000fd200078e00ff */
[----:B------:R-:W-:Y:S02]  /*9440*/  FSETP.NEU.AND P2, PT, R29, RZ, PT ;  /* 0x000000ff1d00720b */ /* 0x000fe40003f4d000 */
[----:B------:R-:W-:-:S04]  /*9450*/  LOP3.LUT R27, R29, 0x80000000, R31, 0x48, !PT ;  /* 0x800000001d1b7812 */ /* 0x000fc800078e481f */
[----:B------:R-:W-:-:S07]  /*9460*/  LOP3.LUT R35, R27, R35, RZ, 0xfc, !PT ;  /* 0x000000231b237212 */ /* 0x000fce00078efcff */
[----:B------:R-:W-:Y:S05]  /*9470*/  @!P2 BRA `(.L_x_147) ;  /* 0x00000000007ca947 */ /* 0x000fea0003800000 */
[----:B------:R-:W-:Y:S01]  /*9480*/  IMAD.MOV R31, RZ, RZ, -R87 ;  /* 0x000000ffff1f7224 */ /* 0x000fe200078e0a57 */
[----:B------:R-:W-:Y:S01]  /*9490*/  DMUL.RP R28, R36, R34 ;  /* 0x00000022241c7228 */ /* 0x000fe20000008000 */
[----:B------:R-:W-:-:S06]  /*94a0*/  IMAD.MOV.U32 R30, RZ, RZ, RZ ;  /* 0x000000ffff1e7224 */ /* 0x000fcc00078e00ff */
[----:B------:R-:W-:-:S03]  /*94b0*/  DFMA R30, R38, -R30, R36 ;  /* 0x8000001e261e722b */ /* 0x000fc60000000024 */
[----:B------:R-:W-:-:S03]  /*94c0*/  LOP3.LUT R27, R29, R27, RZ, 0x3c, !PT ;  /* 0x0000001b1d1b7212 */ /* 0x000fc600078e3cff */
[----:B------:R-:W-:-:S04]  /*94d0*/  IADD3 R30, -R87, -0x43300000, RZ ;  /* 0xbcd00000571e7810 */ /* 0x000fc80007ffe1ff */
[----:B------:R-:W-:-:S04]  /*94e0*/  FSETP.NEU.AND P2, PT, |R31|, R30, PT ;  /* 0x0000001e1f00720b */ /* 0x000fc80003f4d200 */
[----:B------:R-:W-:Y:S02]  /*94f0*/  FSEL R38, R28, R38, !P2 ;  /* 0x000000261c267208 */ /* 0x000fe40005000000 */
[----:B------:R-:W-:Y:S01]  /*9500*/  FSEL R39, R27, R39, !P2 ;  /* 0x000000271b277208 */ /* 0x000fe20005000000 */
[----:B------:R-:W-:Y:S06]  /*9510*/  BRA `(.L_x_147) ;  /* 0x0000000000547947 */ /* 0x000fec0003800000 */
.L_x_146:
[----:B------:R-:W-:-:S14]  /*9520*/  DSETP.NAN.AND P2, PT, R34, R34, PT ;  /* 0x000000222200722a */ /* 0x000fdc0003f48000 */
[----:B------:R-:W-:Y:S05]  /*9530*/  @P2 BRA `(.L_x_148) ;  /* 0x0000000000442947 */ /* 0x000fea0003800000 */
[----:B------:R-:W-:-:S14]  /*9540*/  DSETP.NAN.AND P2, PT, R30, R30, PT ;  /* 0x0000001e1e00722a */ /* 0x000fdc0003f48000 */
[----:B------:R-:W-:Y:S05]  /*9550*/  @P2 BRA `(.L_x_149) ;  /* 0x0000000000302947 */ /* 0x000fea0003800000 */
[----:B------:R-:W-:Y:S01]  /*9560*/  ISETP.NE.AND P2, PT, R92, R27, PT ;  /* 0x0000001b5c00720c */ /* 0x000fe20003f45270 */
[----:B------:R-:W-:Y:S02]  /*9570*/  IMAD.MOV.U32 R38, RZ, RZ, 0x0 ;  /* 0x00000000ff267424 */ /* 0x000fe400078e00ff */
[----:B------:R-:W-:-:S10]  /*9580*/  IMAD.MOV.U32 R39, RZ, RZ, -0x80000 ;  /* 0xfff80000ff277424 */ /* 0x000fd400078e00ff */
[----:B------:R-:W-:Y:S05]  /*9590*/  @!P2 BRA `(.L_x_147) ;  /* 0x000000000034a947 */ /* 0x000fea0003800000 */
[----:B------:R-:W-:Y:S02]  /*95a0*/  ISETP.NE.AND P2, PT, R92, 0x7ff00000, PT ;  /* 0x7ff000005c00780c */ /* 0x000fe40003f45270 */
[----:B------:R-:W-:Y:S02]  /*95b0*/  LOP3.LUT R39, R35, 0x80000000, R31, 0x48, !PT ;  /* 0x8000000023277812 */ /* 0x000fe400078e481f */
[----:B------:R-:W-:-:S13]  /*95c0*/  ISETP.EQ.OR P2, PT, R27, RZ, !P2 ;  /* 0x000000ff1b00720c */ /* 0x000fda0005742670 */
[----:B------:R-:W-:Y:S01]  /*95d0*/  @P2 LOP3.LUT R27, R39, 0x7ff00000, RZ, 0xfc, !PT ;  /* 0x7ff00000271b2812 */ /* 0x000fe200078efcff */
[----:B------:R-:W-:Y:S02]  /*95e0*/  @!P2 IMAD.MOV.U32 R38, RZ, RZ, RZ ;  /* 0x000000ffff26a224 */ /* 0x000fe400078e00ff */
[----:B------:R-:W-:Y:S02]  /*95f0*/  @P2 IMAD.MOV.U32 R38, RZ, RZ, RZ ;  /* 0x000000ffff262224 */ /* 0x000fe400078e00ff */
[----:B------:R-:W-:Y:S01]  /*9600*/  @P2 IMAD.MOV.U32 R39, RZ, RZ, R27 ;  /* 0x000000ffff272224 */ /* 0x000fe200078e001b */
[----:B------:R-:W-:Y:S06]  /*9610*/  BRA `(.L_x_147) ;  /* 0x0000000000147947 */ /* 0x000fec0003800000 */
.L_x_149:
[----:B------:R-:W-:Y:S01]  /*9620*/  LOP3.LUT R39, R31, 0x80000, RZ, 0xfc, !PT ;  /* 0x000800001f277812 */ /* 0x000fe200078efcff */
[----:B------:R-:W-:Y:S01]  /*9630*/  IMAD.MOV.U32 R38, RZ, RZ, R30 ;  /* 0x000000ffff267224 */ /* 0x000fe200078e001e */
[----:B------:R-:W-:Y:S06]  /*9640*/  BRA `(.L_x_147) ;  /* 0x0000000000087947 */ /* 0x000fec0003800000 */
.L_x_148:
[----:B------:R-:W-:Y:S01]  /*9650*/  LOP3.LUT R39, R35, 0x80000, RZ, 0xfc, !PT ;  /* 0x0008000023277812 */ /* 0x000fe200078efcff */
[----:B------:R-:W-:-:S07]  /*9660*/  IMAD.MOV.U32 R38, RZ, RZ, R34 ;  /* 0x000000ffff267224 */ /* 0x000fce00078e0022 */
.L_x_147:
[----:B------:R-:W-:Y:S05]  /*9670*/  BSYNC B1 ;  /* 0x0000000000017941 */ /* 0x000fea0003800000 */
.L_x_145:
[----:B------:R-:W-:Y:S02]  /*9680*/  IMAD.MOV.U32 R28, RZ, RZ, R91 ;  /* 0x000000ffff1c7224 */ /* 0x000fe400078e005b */
[----:B------:R-:W-:-:S04]  /*9690*/  IMAD.MOV.U32 R29, RZ, RZ, 0x0 ;  /* 0x00000000ff1d7424 */ /* 0x000fc800078e00ff */
[----:B------:R-:W-:Y:S05]  /*96a0*/  RET.REL.NODEC R28 `(triton_) ;  /* 0xffffff681c547950 */ /* 0x000fea0003c3ffff */
        .type           $triton_$__internal_accurate_pow,@function
        .size           $triton_$__internal_accurate_pow,($triton_$__internal_trig_reduction_slowpathd - $triton_$__internal_accurate_pow)
$triton_$__internal_accurate_pow:
[----:B------:R-:W-:Y:S01]  /*96b0*/  ISETP.GT.U32.AND P4, PT, R48, 0xfffff, PT ;  /* 0x000fffff3000780c */ /* 0x000fe20003f84070 */
[----:B------:R-:W-:Y:S01]  /*96c0*/  IMAD.MOV.U32 R46, RZ, RZ, R56 ;  /* 0x000000ffff2e7224 */ /* 0x000fe200078e0038 */
[--C-:B------:R-:W-:Y:S01]  /*96d0*/  SHF.R.U32.HI R49, RZ, 0x14, R48.reuse ;  /* 0x00000014ff317819 */ /* 0x100fe20000011630 */
[----:B------:R-:W-:Y:S01]  /*96e0*/  IMAD.MOV.U32 R47, RZ, RZ, R48 ;  /* 0x000000ffff2f7224 */ /* 0x000fe200078e0030 */
[----:B------:R-:W-:Y:S01]  /*96f0*/  UMOV UR4, 0x7d2cafe2 ;  /* 0x7d2cafe200047882 */ /* 0x000fe20000000000 */
[----:B------:R-:W-:Y:S01]  /*9700*/  IMAD.MOV.U32 R58, RZ, RZ, 0x41ad3b5a ;  /* 0x41ad3b5aff3a7424 */ /* 0x000fe200078e00ff */
[----:B------:R-:W-:Y:S01]  /*9710*/  UMOV UR5, 0x3eb0f5ff ;  /* 0x3eb0f5ff00057882 */ /* 0x000fe20000000000 */
[----:B------:R-:W-:-:S06]  /*9720*/  IMAD.MOV.U32 R59, RZ, RZ, 0x3ed0f5d2 ;  /* 0x3ed0f5d2ff3b7424 */ /* 0x000fcc00078e00ff */
[----:B------:R-:W-:-:S10]  /*9730*/  @!P4 DMUL R46, R46, 1.80143985094819840000e+16 ;  /* 0x435000002e2ec828 */ /* 0x000fd40000000000 */
[----:B------:R-:W-:Y:S01]  /*9740*/  @!P4 IMAD.MOV.U32 R48, RZ, RZ, R47 ;  /* 0x000000ffff30c224 */ /* 0x000fe200078e002f */
[----:B------:R-:W-:Y:S01]  /*9750*/  @!P4 LEA.HI R49, R47, 0xffffffca, RZ, 0xc ;  /* 0xffffffca2f31c811 */ /* 0x000fe200078f60ff */
[----:B------:R-:W-:Y:S01]  /*9760*/  @!P4 IMAD.MOV.U32 R56, RZ, RZ, R46 ;  /* 0x000000ffff38c224 */ /* 0x000fe200078e002e */
[C---:B------:R-:W-:Y:S01]  /*9770*/  LOP3.LUT R47, R51.reuse, 0xff0fffff, RZ, 0xc0, !PT ;  /* 0xff0fffff332f7812 */ /* 0x040fe200078ec0ff */
[----:B------:R-:W-:Y:S01]  /*9780*/  IMAD.SHL.U32 R46, R51, 0x2, RZ ;  /* 0x00000002332e7824 */ /* 0x000fe200078e00ff */
[----:B------:R-:W-:Y:S01]  /*9790*/  LOP3.LUT R48, R48, 0x800fffff, RZ, 0xc0, !PT ;  /* 0x800fffff30307812 */ /* 0x000fe200078ec0ff */
[----:B------:R-:W-:-:S03]  /*97a0*/  VIADD R55, R49, 0xfffffc01 ;  /* 0xfffffc0131377836 */ /* 0x000fc60000000000 */
[----:B------:R-:W-:Y:S01]  /*97b0*/  ISETP.GT.U32.AND P4, PT, R46, -0x2000001, PT ;  /* 0xfdffffff2e00780c */ /* 0x000fe20003f84070 */
[----:B------:R-:W-:Y:S01]  /*97c0*/  IMAD.MOV.U32 R46, RZ, RZ, RZ ;  /* 0x000000ffff2e7224 */ /* 0x000fe200078e00ff */
[----:B------:R-:W-:Y:S02]  /*97d0*/  LOP3.LUT R57, R48, 0x3ff00000, RZ, 0xfc, !PT ;  /* 0x3ff0000030397812 */ /* 0x000fe400078efcff */
[----:B------:R-:W-:Y:S02]  /*97e0*/  SEL R51, R47, R51, P4 ;  /* 0x000000332f337207 */ /* 0x000fe40002000000 */
[----:B------:R-:W-:-:S13]  /*97f0*/  ISETP.GE.U32.AND P4, PT, R57, 0x3ff6a09f, PT ;  /* 0x3ff6a09f3900780c */ /* 0x000fda0003f86070 */
[----:B------:R-:W-:Y:S02]  /*9800*/  @P4 VIADD R47, R57, 0xfff00000 ;  /* 0xfff00000392f4836 */ /* 0x000fe40000000000 */
[----:B------:R-:W-:Y:S02]  /*9810*/  @P4 VIADD R55, R49, 0xfffffc02 ;  /* 0xfffffc0231374836 */ /* 0x000fe40000000000 */
[----:B------:R-:W-:-:S06]  /*9820*/  @P4 IMAD.MOV.U32 R57, RZ, RZ, R47 ;  /* 0x000000ffff394224 */ /* 0x000fcc00078e002f */
[C---:B------:R-:W-:Y:S02]  /*9830*/  DADD R48, R56.reuse, 1 ;  /* 0x3ff0000038307429 */ /* 0x040fe40000000000 */
[----:B------:R-:W-:-:S04]  /*9840*/  DADD R56, R56, -1 ;  /* 0xbff0000038387429 */ /* 0x000fc80000000000 */
[----:B------:R-:W0:Y:S02]  /*9850*/  MUFU.RCP64H R47, R49 ;  /* 0x00000031002f7308 */ /* 0x000e240000001800 */
[----:B0-----:R-:W-:-:S08]  /*9860*/  DFMA R48, -R48, R46, 1 ;  /* 0x3ff000003030742b */ /* 0x001fd0000000012e */
[----:B------:R-:W-:-:S08]  /*9870*/  DFMA R48, R48, R48, R48 ;  /* 0x000000303030722b */ /* 0x000fd00000000030 */
[----:B------:R-:W-:-:S08]  /*9880*/  DFMA R46, R46, R48, R46 ;  /* 0x000000302e2e722b */ /* 0x000fd0000000002e */
[----:B------:R-:W-:-:S08]  /*9890*/  DMUL R48, R56, R46 ;  /* 0x0000002e38307228 */ /* 0x000fd00000000000 */
[----:B------:R-:W-:-:S08]  /*98a0*/  DFMA R48, R56, R46, R48 ;  /* 0x0000002e3830722b */ /* 0x000fd00000000030 */
[-C--:B------:R-:W-:Y:S02]  /*98b0*/  DMUL R60, R48, R48.reuse ;  /* 0x00000030303c7228 */ /* 0x080fe40000000000 */
[----:B------:R-:W-:Y:S02]  /*98c0*/  DADD R72, R56, -R48 ;  /* 0x0000000038487229 */ /* 0x000fe40000000830 */
[----:B------:R-:W-:-:S04]  /*98d0*/  DMUL R64, R48, R48 ;  /* 0x0000003030407228 */ /* 0x000fc80000000000 */
[----:B------:R-:W-:Y:S01]  /*98e0*/  DFMA R58, R60, UR4, R58 ;  /* 0x000000043c3a7c2b */ /* 0x000fe2000800003a */
[----:B------:R-:W-:Y:S01]  /*98f0*/  UMOV UR4, 0x75488a3f ;  /* 0x75488a3f00047882 */ /* 0x000fe20000000000 */
[----:B------:R-:W-:Y:S01]  /*9900*/  UMOV UR5, 0x3ef3b20a ;  /* 0x3ef3b20a00057882 */ /* 0x000fe20000000000 */
[----:B------:R-:W-:Y:S02]  /*9910*/  DADD R72, R72, R72 ;  /* 0x0000000048487229 */ /* 0x000fe40000000048 */
[----:B------:R-:W-:-:S03]  /*9920*/  DFMA R74, R48, R48, -R64 ;  /* 0x00000030304a722b */ /* 0x000fc60000000840 */
[----:B------:R-:W-:Y:S01]  /*9930*/  DFMA R58, R60, R58, UR4 ;  /* 0x000000043c3a7e2b */ /* 0x000fe2000800003a */
[----:B------:R-:W-:Y:S01]  /*9940*/  UMOV UR4, 0xe4faecd5 ;  /* 0xe4faecd500047882 */ /* 0x000fe20000000000 */
[----:B------:R-:W-:Y:S01]  /*9950*/  UMOV UR5, 0x3f1745cd ;  /* 0x3f1745cd00057882 */ /* 0x000fe20000000000 */
[----:B------:R-:W-:-:S05]  /*9960*/  DFMA R56, R56, -R48, R72 ;  /* 0x800000303838722b */ /* 0x000fca0000000048 */
[----:B------:R-:W-:Y:S01]  /*9970*/  DFMA R58, R60, R58, UR4 ;  /* 0x000000043c3a7e2b */ /* 0x000fe2000800003a */
[----:B------:R-:W-:Y:S01]  /*9980*/  UMOV UR4, 0x258a578b ;  /* 0x258a578b00047882 */ /* 0x000fe20000000000 */
[----:B------:R-:W-:Y:S01]  /*9990*/  UMOV UR5, 0x3f3c71c7 ;  /* 0x3f3c71c700057882 */ /* 0x000fe20000000000 */
[----:B------:R-:W-:-:S05]  /*99a0*/  DMUL R72, R46, R56 ;  /* 0x000000382e487228 */ /* 0x000fca0000000000 */
[----:B------:R-:W-:Y:S01]  /*99b0*/  DFMA R58, R60, R58, UR4 ;  /* 0x000000043c3a7e2b */ /* 0x000fe2000800003a */
[----:B------:R-:W-:Y:S01]  /*99c0*/  UMOV UR4, 0x9242b910 ;  /* 0x9242b91000047882 */ /* 0x000fe20000000000 */
[----:B------:R-:W-:-:S03]  /*99d0*/  UMOV UR5, 0x3f624924 ;  /* 0x3f62492400057882 */ /* 0x000fc60000000000 */
[----:B------:R-:W-:Y:S02]  /*99e0*/  VIADD R77, R73, 0x100000 ;  /* 0x00100000494d7836 */ /* 0x000fe40000000000 */
[----:B------:R-:W-:Y:S01]  /*99f0*/  IMAD.MOV.U32 R76, RZ, RZ, R72 ;  /* 0x000000ffff4c7224 */ /* 0x000fe200078e0048 */
[----:B------:R-:W-:Y:S01]  /*9a00*/  DFMA R58, R60, R58, UR4 ;  /* 0x000000043c3a7e2b */ /* 0x000fe2000800003a */
[----:B------:R-:W-:Y:S01]  /*9a10*/  UMOV UR4, 0x99999dfb ;  /* 0x99999dfb00047882 */ /* 0x000fe20000000000 */
[----:B------:R-:W-:-:S03]  /*9a20*/  UMOV UR5, 0x3f899999 ;  /* 0x3f89999900057882 */ /* 0x000fc60000000000 */
[----:B------:R-:W-:-:S03]  /*9a30*/  DFMA R74, R48, R76, R74 ;  /* 0x0000004c304a722b */ /* 0x000fc6000000004a */
[----:B------:R-:W-:Y:S01]  /*9a40*/  DFMA R62, R60, R58, UR4 ;  /* 0x000000043c3e7e2b */ /* 0x000fe2000800003a */
[----:B------:R-:W-:Y:S01]  /*9a50*/  UMOV UR4, 0x55555555 ;  /* 0x5555555500047882 */ /* 0x000fe20000000000 */
[----:B------:R-:W-:-:S06]  /*9a60*/  UMOV UR5, 0x3fb55555 ;  /* 0x3fb5555500057882 */ /* 0x000fcc0000000000 */
[----:B------:R-:W-:-:S08]  /*9a70*/  DFMA R58, R60, R62, UR4 ;  /* 0x000000043c3a7e2b */ /* 0x000fd0000800003e */
[----:B------:R-:W-:Y:S01]  /*9a80*/  DADD R68, -R58, UR4 ;  /* 0x000000043a447e29 */ /* 0x000fe20008000100 */
[----:B------:R-:W-:Y:S01]  /*9a90*/  UMOV UR4, 0xb9e7b0 ;  /* 0x00b9e7b000047882 */ /* 0x000fe20000000000 */
[----:B------:R-:W-:-:S06]  /*9aa0*/  UMOV UR5, 0x3c46a4cb ;  /* 0x3c46a4cb00057882 */ /* 0x000fcc0000000000 */
[----:B------:R-:W-:Y:S02]  /*9ab0*/  DFMA R68, R60, R62, R68 ;  /* 0x0000003e3c44722b */ /* 0x000fe40000000044 */
[----:B------:R-:W-:-:S06]  /*9ac0*/  DMUL R60, R48, R64 ;  /* 0x00000040303c7228 */ /* 0x000fcc0000000000 */
[----:B------:R-:W-:Y:S01]  /*9ad0*/  DADD R68, R68, -UR4 ;  /* 0x8000000444447e29 */ /* 0x000fe20008000000 */
[----:B------:R-:W-:Y:S01]  /*9ae0*/  UMOV UR4, 0x80000000 ;  /* 0x8000000000047882 */ /* 0x000fe20000000000 */
[----:B------:R-:W-:Y:S01]  /*9af0*/  DFMA R78, R48, R64, -R60 ;  /* 0x00000040304e722b */ /* 0x000fe2000000083c */
[----:B------:R-:W-:-:S05]  /*9b00*/  UMOV UR5, 0x43300000 ;  /* 0x4330000000057882 */ /* 0x000fca0000000000 */
[----:B------:R-:W-:Y:S02]  /*9b10*/  DADD R62, R58, R68 ;  /* 0x000000003a3e7229 */ /* 0x000fe40000000044 */
[----:B------:R-:W-:-:S06]  /*9b20*/  DFMA R78, R72, R64, R78 ;  /* 0x00000040484e722b */ /* 0x000fcc000000004e */
[----:B------:R-:W-:Y:S02]  /*9b30*/  DMUL R64, R62, R60 ;  /* 0x0000003c3e407228 */ /* 0x000fe40000000000 */
[----:B------:R-:W-:Y:S02]  /*9b40*/  DADD R72, R58, -R62 ;  /* 0x000000003a487229 */ /* 0x000fe4000000083e */
[----:B------:R-:W-:-:S04]  /*9b50*/  DFMA R74, R48, R74, R78 ;  /* 0x0000004a304a722b */ /* 0x000fc8000000004e */
[----:B------:R-:W-:Y:S02]  /*9b60*/  DFMA R58, R62, R60, -R64 ;  /* 0x0000003c3e3a722b */ /* 0x000fe40000000840 */
[----:B------:R-:W-:-:S06]  /*9b70*/  DADD R72, R68, R72 ;  /* 0x0000000044487229 */ /* 0x000fcc0000000048 */
[----:B------:R-:W-:-:S08]  /*9b80*/  DFMA R58, R62, R74, R58 ;  /* 0x0000004a3e3a722b */ /* 0x000fd0000000003a */
[----:B------:R-:W-:-:S08]  /*9b90*/  DFMA R72, R72, R60, R58 ;  /* 0x0000003c4848722b */ /* 0x000fd0000000003a */
[----:B------:R-:W-:-:S08]  /*9ba0*/  DADD R60, R64, R72 ;  /* 0x00000000403c7229 */ /* 0x000fd00000000048 */
[--C-:B------:R-:W-:Y:S02]  /*9bb0*/  DADD R58, R48, R60.reuse ;  /* 0x00000000303a7229 */ /* 0x100fe4000000003c */
[----:B------:R-:W-:-:S06]  /*9bc0*/  DADD R64, R64, -R60 ;  /* 0x0000000040407229 */ /* 0x000fcc000000083c */
[----:B------:R-:W-:Y:S02]  /*9bd0*/  DADD R48, R48, -R58 ;  /* 0x0000000030307229 */ /* 0x000fe4000000083a */
[----:B------:R-:W-:-:S06]  /*9be0*/  DADD R64, R72, R64 ;  /* 0x0000000048407229 */ /* 0x000fcc0000000040 */
[----:B------:R-:W-:-:S08]  /*9bf0*/  DADD R48, R60, R48 ;  /* 0x000000003c307229 */ /* 0x000fd00000000030 */
[----:B------:R-:W-:-:S08]  /*9c00*/  DADD R48, R64, R48 ;  /* 0x0000000040307229 */ /* 0x000fd00000000030 */
[----:B------:R-:W-:Y:S01]  /*9c10*/  DFMA R60, R46, R56, R48 ;  /* 0x000000382e3c722b */ /* 0x000fe20000000030 */
[----:B------:R-:W-:Y:S01]  /*9c20*/  LOP3.LUT R48, R55, 0x80000000, RZ, 0x3c, !PT ;  /* 0x8000000037307812 */ /* 0x000fe200078e3cff */
[----:B------:R-:W-:-:S06]  /*9c30*/  IMAD.MOV.U32 R49, RZ, RZ, 0x43300000 ;  /* 0x43300000ff317424 */ /* 0x000fcc00078e00ff */
[----:B------:R-:W-:Y:S02]  /*9c40*/  DADD R56, R58, R60 ;  /* 0x000000003a387229 */ /* 0x000fe4000000003c */
[----:B------:R-:W-:Y:S01]  /*9c50*/  DADD R48, R48, -UR4 ;  /* 0x8000000430307e29 */ /* 0x000fe20008000000 */
[----:B------:R-:W-:Y:S01]  /*9c60*/  UMOV UR4, 0xfefa39ef ;  /* 0xfefa39ef00047882 */ /* 0x000fe20000000000 */
[----:B------:R-:W-:-:S04]  /*9c70*/  UMOV UR5, 0x3fe62e42 ;  /* 0x3fe62e4200057882 */ /* 0x000fc80000000000 */
[--C-:B------:R-:W-:Y:S02]  /*9c80*/  DADD R62, R58, -R56.reuse ;  /* 0x000000003a3e7229 */ /* 0x100fe40000000838 */
[----:B------:R-:W-:-:S06]  /*9c90*/  DFMA R46, R48, UR4, R56 ;  /* 0x00000004302e7c2b */ /* 0x000fcc0008000038 */
[----:B------:R-:W-:Y:S02]  /*9ca0*/  DADD R62, R60, R62 ;  /* 0x000000003c3e7229 */ /* 0x000fe4000000003e */
[----:B------:R-:W-:Y:S01]  /*9cb0*/  DFMA R58, -R48, UR4, R46 ;  /* 0x00000004303a7c2b */ /* 0x000fe2000800012e */
[----:B------:R-:W-:Y:S01]  /*9cc0*/  UMOV UR4, 0x3b39803f ;  /* 0x3b39803f00047882 */ /* 0x000fe20000000000 */
[----:B------:R-:W-:-:S06]  /*9cd0*/  UMOV UR5, 0x3c7abc9e ;  /* 0x3c7abc9e00057882 */ /* 0x000fcc0000000000 */
[----:B------:R-:W-:-:S08]  /*9ce0*/  DADD R58, -R56, R58 ;  /* 0x00000000383a7229 */ /* 0x000fd0000000013a */
[----:B------:R-:W-:-:S08]  /*9cf0*/  DADD R58, R62, -R58 ;  /* 0x000000003e3a7229 */ /* 0x000fd0000000083a */
[----:B------:R-:W-:Y:S01]  /*9d00*/  DFMA R48, R48, UR4, R58 ;  /* 0x0000000430307c2b */ /* 0x000fe2000800003a */
[----:B------:R-:W-:Y:S01]  /*9d10*/  UMOV UR4, 0xfefa39ef ;  /* 0xfefa39ef00047882 */ /* 0x000fe20000000000 */
[----:B------:R-:W-:-:S06]  /*9d20*/  UMOV UR5, 0x3fe62e42 ;  /* 0x3fe62e4200057882 */ /* 0x000fcc0000000000 */
[----:B------:R-:W-:-:S08]  /*9d30*/  DADD R56, R46, R48 ;  /* 0x000000002e387229 */ /* 0x000fd00000000030 */
[----:B------:R-:W-:Y:S02]  /*9d40*/  DADD R46, R46, -R56 ;  /* 0x000000002e2e7229 */ /* 0x000fe40000000838 */
[----:B------:R-:W-:-:S06]  /*9d50*/  DMUL R58, R56, R50 ;  /* 0x00000032383a7228 */ /* 0x000fcc0000000000 */
[----:B------:R-:W-:Y:S02]  /*9d60*/  DADD R46, R48, R46 ;  /* 0x00000000302e7229 */ /* 0x000fe4000000002e */
[----:B------:R-:W-:Y:S01]  /*9d70*/  DFMA R56, R56, R50, -R58 ;  /* 0x000000323838722b */ /* 0x000fe2000000083a */
[----:B------:R-:W-:Y:S02]  /*9d80*/  IMAD.MOV.U32 R48, RZ, RZ, 0x652b82fe ;  /* 0x652b82feff307424 */ /* 0x000fe400078e00ff */
[----:B------:R-:W-:-:S05]  /*9d90*/  IMAD.MOV.U32 R49, RZ, RZ, 0x3ff71547 ;  /* 0x3ff71547ff317424 */ /* 0x000fca00078e00ff */
[----:B------:R-:W-:-:S08]  /*9da0*/  DFMA R50, R46, R50, R56 ;  /* 0x000000322e32722b */ /* 0x000fd00000000038 */
[----:B------:R-:W-:-:S08]  /*9db0*/  DADD R46, R58, R50 ;  /* 0x000000003a2e7229 */ /* 0x000fd00000000032 */
[----:B------:R-:W-:Y:S02]  /*9dc0*/  DFMA R48, R46, R48, 6.75539944105574400000e+15 ;  /* 0x433800002e30742b */ /* 0x000fe40000000030 */
[----:B------:R-:W-:-:S05]  /*9dd0*/  FADD.FTZ R55, |R47|, -RZ ;  /* 0x800000ff2f377221 */ /* 0x000fca0000010200 */
[----:B------:R-:W-:Y:S01]  /*9de0*/  FSETP.GEU.AND P4, PT, R55, 4.1917929649353027344, PT ;  /* 0x4086232b3700780b */ /* 0x000fe20003f8e000 */
[----:B------:R-:W-:-:S08]  /*9df0*/  DADD R56, R48, -6.75539944105574400000e+15 ;  /* 0xc338000030387429 */ /* 0x000fd00000000000 */
[----:B------:R-:W-:Y:S01]  /*9e00*/  DFMA R60, R56, -UR4, R46 ;  /* 0x80000004383c7c2b */ /* 0x000fe2000800002e */
[----:B------:R-:W-:Y:S01]  /*9e10*/  UMOV UR4, 0x3b39803f ;  /* 0x3b39803f00047882 */ /* 0x000fe20000000000 */
[----:B------:R-:W-:-:S06]  /*9e20*/  UMOV UR5, 0x3c7abc9e ;  /* 0x3c7abc9e00057882 */ /* 0x000fcc0000000000 */
[----:B------:R-:W-:Y:S01]  /*9e30*/  DFMA R60, R56, -UR4, R60 ;  /* 0x80000004383c7c2b */ /* 0x000fe2000800003c */
[----:B------:R-:W-:Y:S01]  /*9e40*/  UMOV UR4, 0x69ce2bdf ;  /* 0x69ce2bdf00047882 */ /* 0x000fe20000000000 */
[----:B------:R-:W-:Y:S01]  /*9e50*/  IMAD.MOV.U32 R56, RZ, RZ, -0x35dec16 ;  /* 0xfca213eaff387424 */ /* 0x000fe200078e00ff */
[----:B------:R-:W-:Y:S01]  /*9e60*/  UMOV UR5, 0x3e5ade15 ;  /* 0x3e5ade1500057882 */ /* 0x000fe20000000000 */
[----:B------:R-:W-:-:S06]  /*9e70*/  IMAD.MOV.U32 R57, RZ, RZ, 0x3e928af3 ;  /* 0x3e928af3ff397424 */ /* 0x000fcc00078e00ff */
[----:B------:R-:W-:Y:S01]  /*9e80*/  DFMA R56, R60, UR4, R56 ;  /* 0x000000043c387c2b */ /* 0x000fe20008000038 */
[----:B------:R-:W-:Y:S01]  /*9e90*/  UMOV UR4, 0x62401315 ;  /* 0x6240131500047882 */ /* 0x000fe20000000000 */
[----:B------:R-:W-:-:S06]  /*9ea0*/  UMOV UR5, 0x3ec71dee ;  /* 0x3ec71dee00057882 */ /* 0x000fcc0000000000 */
[----:B------:R-:W-:Y:S01]  /*9eb0*/  DFMA R56, R60, R56, UR4 ;  /* 0x000000043c387e2b */ /* 0x000fe20008000038 */
        /* <DEDUP_REMOVED lines=20> */
[----:B------:R-:W-:-:S08]  /*a000*/  DFMA R56, R60, R56, UR4 ;  /* 0x000000043c387e2b */ /* 0x000fd00008000038 */
[----:B------:R-:W-:-:S08]  /*a010*/  DFMA R56, R60, R56, 1 ;  /* 0x3ff000003c38742b */ /* 0x000fd00000000038 */
[----:B------:R-:W-:Y:S02]  /*a020*/  DFMA R56, R60, R56, 1 ;  /* 0x3ff000003c38742b */ /* 0x000fe40000000038 */
[----:B------:R-:W-:-:S08]  /*a030*/  DADD R60, R58, -R46 ;  /* 0x000000003a3c7229 */ /* 0x000fd0000000082e */
[----:B------:R-:W-:Y:S01]  /*a040*/  DADD R60, R50, R60 ;  /* 0x00000000323c7229 */ /* 0x000fe2000000003c */
[----:B------:R-:W-:Y:S02]  /*a050*/  IMAD R59, R48, 0x100000, R57 ;  /* 0x00100000303b7824 */ /* 0x000fe400078e0239 */
[----:B------:R-:W-:Y:S01]  /*a060*/  IMAD.MOV.U32 R58, RZ, RZ, R56 ;  /* 0x000000ffff3a7224 */ /* 0x000fe200078e0038 */
[----:B------:R-:W-:Y:S07]  /*a070*/  @!P4 BRA `(.L_x_150) ;  /* 0x000000000030c947 */ /* 0x000fee0003800000 */
[C---:B------:R-:W-:Y:S02]  /*a080*/  DADD R50, R46.reuse, +INF ;  /* 0x7ff000002e327429 */ /* 0x040fe40000000000 */
[----:B------:R-:W-:-:S08]  /*a090*/  DSETP.GEU.AND P4, PT, R46, RZ, PT ;  /* 0x000000ff2e00722a */ /* 0x000fd00003f8e000 */
[----:B------:R-:W-:Y:S02]  /*a0a0*/  FSEL R58, R50, RZ, P4 ;  /* 0x000000ff323a7208 */ /* 0x000fe40002000000 */
[----:B------:R-:W-:Y:S02]  /*a0b0*/  FSEL R59, R51, RZ, P4 ;  /* 0x000000ff333b7208 */ /* 0x000fe40002000000 */
[----:B------:R-:W-:-:S13]  /*a0c0*/  FSETP.GEU.AND P4, PT, R55, 4.2275390625, PT ;  /* 0x408748003700780b */ /* 0x000fda0003f8e000 */
[----:B------:R-:W-:-:S04]  /*a0d0*/  @!P4 LEA.HI R46, R48, R48, RZ, 0x1 ;  /* 0x00000030302ec211 */ /* 0x000fc800078f08ff */
[----:B------:R-:W-:-:S05]  /*a0e0*/  @!P4 SHF.R.S32.HI R47, RZ, 0x1, R46 ;  /* 0x00000001ff2fc819 */ /* 0x000fca000001142e */
[----:B------:R-:W-:Y:S02]  /*a0f0*/  @!P4 IMAD.IADD R46, R48, 0x1, -R47 ;  /* 0x00000001302ec824 */ /* 0x000fe400078e0a2f */
[----:B------:R-:W-:-:S03]  /*a100*/  @!P4 IMAD R57, R47, 0x100000, R57 ;  /* 0x001000002f39c824 */ /* 0x000fc600078e0239 */
[----:B------:R-:W-:Y:S01]  /*a110*/  @!P4 LEA R47, R46, 0x3ff00000, 0x14 ;  /* 0x3ff000002e2fc811 */ /* 0x000fe200078ea0ff */
[----:B------:R-:W-:-:S06]  /*a120*/  @!P4 IMAD.MOV.U32 R46, RZ, RZ, RZ ;  /* 0x000000ffff2ec224 */ /* 0x000fcc00078e00ff */
[----:B------:R-:W-:-:S11]  /*a130*/  @!P4 DMUL R58, R56, R46 ;  /* 0x0000002e383ac228 */ /* 0x000fd60000000000 */
.L_x_150:
[----:B------:R-:W-:Y:S01]  /*a140*/  DFMA R60, R60, R58, R58 ;  /* 0x0000003a3c3c722b */ /* 0x000fe2000000003a */
[----:B------:R-:W-:Y:S01]  /*a150*/  ISETP.NE.AND P4, PT, R58, RZ, PT ;  /* 0x000000ff3a00720c */ /* 0x000fe20003f85270 */
[----:B------:R-:W-:-:S08]  /*a160*/  IMAD.MOV.U32 R46, RZ, RZ, R6 ;  /* 0x000000ffff2e7224 */ /* 0x000fd000078e0006 */
[----:B------:R-:W-:Y:S02]  /*a170*/  FSEL R47, R58, R60, !P4 ;  /* 0x0000003c3a2f7208 */ /* 0x000fe40006000000 */
[C---:B------:R-:W-:Y:S02]  /*a180*/  LOP3.LUT R58, R59.reuse, 0x7fffffff, RZ, 0xc0, !PT ;  /* 0x7fffffff3b3a7812 */ /* 0x040fe400078ec0ff */
[----:B------:R-:W-:Y:S02]  /*a190*/  FSEL R49, R59, R61, !P4 ;  /* 0x0000003d3b317208 */ /* 0x000fe40006000000 */
[----:B------:R-:W-:-:S04]  /*a1a0*/  ISETP.NE.AND P4, PT, R58, 0x7ff00000, PT ;  /* 0x7ff000003a00780c */ /* 0x000fc80003f85270 */
[----:B------:R-:W-:Y:S01]  /*a1b0*/  FSEL R48, R47, R60, !P4 ;  /* 0x0000003c2f307208 */ /* 0x000fe20006000000 */
[----:B------:R-:W-:Y:S01]  /*a1c0*/  IMAD.MOV.U32 R47, RZ, RZ, 0x0 ;  /* 0x00000000ff2f7424 */ /* 0x000fe200078e00ff */
[----:B------:R-:W-:-:S03]  /*a1d0*/  FSEL R60, R49, R61, !P4 ;  /* 0x0000003d313c7208 */ /* 0x000fc60006000000 */
[----:B------:R-:W-:Y:S05]  /*a1e0*/  RET.REL.NODEC R46 `(triton_) ;  /* 0xffffff5c2e847950 */ /* 0x000fea0003c3ffff */
        .type           $triton_$__internal_trig_reduction_slowpathd,@function
        .size           $triton_$__internal_trig_reduction_slowpathd,(.L_x_162 - $triton_$__internal_trig_reduction_slowpathd)
$triton_$__internal_trig_reduction_slowpathd:
[----:B------:R-:W-:-:S04]  /*a1f0*/  SHF.R.U32.HI R29, RZ, 0x14, R28 ;  /* 0x00000014ff1d7819 */ /* 0x000fc8000001161c */
[----:B------:R-:W-:-:S04]  /*a200*/  SGXT.U32 R29, R29, 0xb ;  /* 0x0000000b1d1d781a */ /* 0x000fc80000000000 */
[----:B------:R-:W-:-:S13]  /*a210*/  ISETP.NE.AND P5, PT, R29, 0x7ff, PT ;  /* 0x000007ff1d00780c */ /* 0x000fda0003fa5270 */
[----:B------:R-:W-:Y:S05]  /*a220*/  @!P5 BRA `(.L_x_151) ;  /* 0x000000080074d947 */ /* 0x000fea0003800000 */
[----:B------:R-:W-:Y:S01]  /*a230*/  VIADD R29, R29, 0xfffffc00 ;  /* 0xfffffc001d1d7836 */ /* 0x000fe20000000000 */
[----:B------:R-:W0:Y:S01]  /*a240*/  LDC.64 R216, c[0x0][0x208] ;  /* 0x00008200ffd87b82 */ /* 0x000e220000000a00 */
[----:B------:R-:W-:Y:S01]  /*a250*/  VIADD R32, R1, 0x8 ;  /* 0x0000000801207836 */ /* 0x000fe20000000000 */
[----:B------:R-:W-:Y:S01]  /*a260*/  BSSY B0, `(.L_x_152) ;  /* 0x0000038000007945 */ /* 0x000fe20003800000 */
[----:B------:R-:W-:Y:S02]  /*a270*/  SHF.R.U32.HI R209, RZ, 0x14, R28 ;  /* 0x00000014ffd17819 */ /* 0x000fe4000001161c */
[----:B------:R-:W-:Y:S02]  /*a280*/  SHF.R.U32.HI R30, RZ, 0x6, R29 ;  /* 0x00000006ff1e7819 */ /* 0x000fe4000001161d */
[----:B------:R-:W-:Y:S02]  /*a290*/  ISETP.GE.U32.AND P5, PT, R29, 0x80, PT ;  /* 0x000000801d00780c */ /* 0x000fe40003fa6070 */
[----:B------:R-:W1:Y:S01]  /*a2a0*/  LDC R29, c[0x0][0x20] ;  /* 0x00000800ff1d7b82 */ /* 0x000e620000000800 */
[----:B------:R-:W-:-:S02]  /*a2b0*/  IADD3 R34, -R30, 0x13, RZ ;  /* 0x000000131e227810 */ /* 0x000fc40007ffe1ff */
[----:B------:R-:W-:Y:S02]  /*a2c0*/  IADD3 R31, -R30, 0xf, RZ ;  /* 0x0000000f1e1f7810 */ /* 0x000fe40007ffe1ff */
[----:B------:R-:W-:-:S04]  /*a2d0*/  SEL R34, R34, 0x12, P5 ;  /* 0x0000001222227807 */ /* 0x000fc80002800000 */
[----:B------:R-:W-:Y:S02]  /*a2e0*/  ISETP.GE.AND P5, PT, R31, R34, PT ;  /* 0x000000221f00720c */ /* 0x000fe40003fa6270 */
[----:B-1----:R-:W-:-:S11]  /*a2f0*/  IADD3 R29, -R29, R32, R29 ;  /* 0x000000201d1d7210 */ /* 0x002fd60007ffe11d */
[----:B0-----:R-:W-:Y:S05]  /*a300*/  @P5 BRA `(.L_x_153) ;  /* 0x0000000000ac5947 */ /* 0x001fea0003800000 */
[----:B------:R-:W0:Y:S01]  /*a310*/  LDC.64 R36, c[0x4][0x10] ;  /* 0x01000400ff247b82 */ /* 0x000e220000000a00 */
[----:B------:R-:W-:Y:S01]  /*a320*/  IMAD.MOV R32, RZ, RZ, -R30 ;  /* 0x000000ffff207224 */ /* 0x000fe200078e0a1e */
[----:B------:R-:W-:Y:S01]  /*a330*/  BSSY B1, `(.L_x_154) ;  /* 0x0000027000017945 */ /* 0x000fe20003800000 */
[----:B------:R-:W-:Y:S02]  /*a340*/  CS2R R40, SRZ ;  /* 0x0000000000287805 */ /* 0x000fe4000001ff00 */
[----:B0-----:R-:W-:Y:S01]  /*a350*/  IMAD.WIDE R32, R32, 0x8, R36 ;  /* 0x0000000820207825 */ /* 0x001fe200078e0224 */
[----:B------:R-:W-:-:S03]  /*a360*/  SHF.L.U64.HI R37, R35, 0xb, R28 ;  /* 0x0000000b23257819 */ /* 0x000fc6000001021c */
[----:B------:R-:W-:Y:S01]  /*a370*/  IMAD.SHL.U32 R35, R35, 0x800, RZ ;  /* 0x0000080023237824 */ /* 0x000fe200078e00ff */
[----:B------:R-:W-:Y:S01]  /*a380*/  IADD3 R32, P5, R32, 0x78, RZ ;  /* 0x0000007820207810 */ /* 0x000fe20007fbe0ff */
[----:B------:R-:W-:Y:S01]  /*a390*/  IMAD.MOV.U32 R36, RZ, RZ, R29 ;  /* 0x000000ffff247224 */ /* 0x000fe200078e001d */
[----:B------:R-:W-:-:S03]  /*a3a0*/  LOP3.LUT R37, R37, 0x80000000, RZ, 0xfc, !PT ;  /* 0x8000000025257812 */ /* 0x000fc600078efcff */
[----:B------:R-:W-:-:S08]  /*a3b0*/  IMAD.X R33, RZ, RZ, R33, P5 ;  /* 0x000000ffff217224 */ /* 0x000fd000028e0621 */
.L_x_155:
[----:B------:R-:W-:Y:S01]  /*a3c0*/  R2UR UR8, R216 ;  /* 0x00000000d80872ca */ /* 0x000fe200000e0000 */
[----:B------:R-:W-:Y:S01]  /*a3d0*/  IMAD.MOV.U32 R38, RZ, RZ, R32 ;  /* 0x000000ffff267224 */ /* 0x000fe200078e0020 */
[----:B------:R-:W-:Y:S01]  /*a3e0*/  R2UR UR9, R217 ;  /* 0x00000000d90972ca */ /* 0x000fe200000e0000 */
[----:B------:R-:W-:Y:S01]  /*a3f0*/  IMAD.MOV.U32 R39, RZ, RZ, R33 ;  /* 0x000000ffff277224 */ /* 0x000fe200078e0021 */
[----:B------:R-:W-:Y:S01]  /*a400*/  IADD3 R32, P5, R32, 0x8, RZ ;  /* 0x0000000820207810 */ /* 0x000fe20007fbe0ff */
[----:B------:R-:W-:Y:S02]  /*a410*/  IMAD.MOV.U32 R144, RZ, RZ, R40 ;  /* 0x000000ffff907224 */ /* 0x000fe400078e0028 */
[----:B------:R-:W-:Y:S02]  /*a420*/  IMAD.MOV.U32 R145, RZ, RZ, R41 ;  /* 0x000000ffff917224 */ /* 0x000fe400078e0029 */
[----:B------:R-:W-:-:S06]  /*a430*/  IMAD.X R33, RZ, RZ, R33, P5 ;  /* 0x000000ffff217224 */ /* 0x000fcc00028e0621 */
[----:B------:R-:W2:Y:S01]  /*a440*/  LDG.E.64.CONSTANT R42, desc[UR8][R38.64] ;  /* 0x00000008262a7981 */ /* 0x000ea2000c1e9b00 */
[----:B------:R-:W-:Y:S02]  /*a450*/  VIADD R31, R31, 0x1 ;  /* 0x000000011f1f7836 */ /* 0x000fe40000000000 */
[----:B--2---:R-:W-:-:S04]  /*a460*/  IMAD.HI.U32 R39, R42, R37, RZ ;  /* 0x000000252a277227 */ /* 0x004fc800078e00ff */
[----:B------:R-:W-:-:S04]  /*a470*/  IMAD.WIDE.U32 R144, P5, R42, R35, R144 ;  /* 0x000000232a907225 */ /* 0x000fc800078a0090 */
[----:B------:R-:W-:Y:S02]  /*a480*/  IMAD R38, R42, R37, RZ ;  /* 0x000000252a267224 */ /* 0x000fe400078e02ff */
[----:B------:R-:W-:Y:S02]  /*a490*/  IMAD.X R39, RZ, RZ, R39, P5 ;  /* 0x000000ffff277224 */ /* 0x000fe400028e0627 */
[----:B------:R-:W-:Y:S01]  /*a4a0*/  IMAD.HI.U32 R41, R43, R35, RZ ;  /* 0x000000232b297227 */ /* 0x000fe200078e00ff */
[----:B------:R-:W-:-:S03]  /*a4b0*/  IADD3 R38, P5, R38, R145, RZ ;  /* 0x0000009126267210 */ /* 0x000fc60007fbe0ff */
[----:B------:R-:W-:Y:S01]  /*a4c0*/  IMAD.HI.U32 R40, R43, R37, RZ ;  /* 0x000000252b287227 */ /* 0x000fe200078e00ff */
[----:B------:R-:W-:-:S03]  /*a4d0*/  IADD3.X R39, P5, R41, R39, RZ, P5, !PT ;  /* 0x0000002729277210 */ /* 0x000fc60002fbe4ff */
[C---:B------:R-:W-:Y:S02]  /*a4e0*/  IMAD R41, R43.reuse, R35, RZ ;  /* 0x000000232b297224 */ /* 0x040fe400078e02ff */
[----:B------:R-:W-:Y:S02]  /*a4f0*/  IMAD.X R40, RZ, RZ, R40, P5 ;  /* 0x000000ffff287224 */ /* 0x000fe400028e0628 */
[----:B------:R-:W-:Y:S01]  /*a500*/  IMAD R42, R43, R37, RZ ;  /* 0x000000252b2a7224 */ /* 0x000fe200078e02ff */
[----:B------:R-:W-:-:S04]  /*a510*/  IADD3 R145, P5, R41, R38, RZ ;  /* 0x0000002629917210 */ /* 0x000fc80007fbe0ff */
[----:B------:R-:W-:Y:S01]  /*a520*/  IADD3.X R39, P5, R42, R39, RZ, P5, !PT ;  /* 0x000000272a277210 */ /* 0x000fe20002fbe4ff */
[----:B------:R0:W-:Y:S04]  /*a530*/  STL.64 [R36], R144 ;  /* 0x0000009024007387 */ /* 0x0001e80000100a00 */
[----:B------:R-:W-:Y:S01]  /*a540*/  IMAD.X R40, RZ, RZ, R40, P5 ;  /* 0x000000ffff287224 */ /* 0x000fe200028e0628 */
[----:B------:R-:W-:-:S03]  /*a550*/  ISETP.GE.AND P5, PT, R31, R34, PT ;  /* 0x000000221f00720c */ /* 0x000fc60003fa6270 */
[----:B------:R-:W-:Y:S02]  /*a560*/  IMAD.MOV.U32 R41, RZ, RZ, R40 ;  /* 0x000000ffff297224 */ /* 0x000fe400078e0028 */
[----:B------:R-:W-:Y:S02]  /*a570*/  IMAD.MOV.U32 R40, RZ, RZ, R39 ;  /* 0x000000ffff287224 */ /* 0x000fe400078e0027 */
[----:B0-----:R-:W-:-:S06]  /*a580*/  VIADD R36, R36, 0x8 ;  /* 0x0000000824247836 */ /* 0x001fcc0000000000 */
[----:B------:R-:W-:Y:S05]  /*a590*/  @!P5 BRA `(.L_x_155) ;  /* 0xfffffffc0088d947 */ /* 0x000fea000383ffff */
[----:B------:R-:W-:Y:S05]  /*a5a0*/  BSYNC B1 ;  /* 0x0000000000017941 */ /* 0x000fea0003800000 */
.L_x_154:
[----:B------:R-:W-:Y:S05]  /*a5b0*/  BRA `(.L_x_156) ;  /* 0x0000000000087947 */ /* 0x000fea0003800000 */
.L_x_153:
[----:B------:R-:W-:Y:S01]  /*a5c0*/  IMAD.MOV.U32 R34, RZ, RZ, R31 ;  /* 0x000000ffff227224 */ /* 0x000fe200078e001f */
[----:B------:R-:W-:-:S07]  /*a5d0*/  CS2R R40, SRZ ;  /* 0x0000000000287805 */ /* 0x000fce000001ff00 */
.L_x_156:
[----:B------:R-:W-:Y:S05]  /*a5e0*/  BSYNC B0 ;  /* 0x0000000000007941 */ /* 0x000fea0003800000 */
.L_x_152:
[----:B------:R-:W-:Y:S02]  /*a5f0*/  IMAD.IADD R30, R30, 0x1, R34 ;  /* 0x000000011e1e7824 */ /* 0x000fe400078e0222 */
[----:B------:R-:W-:Y:S02]  /*a600*/  VIADD R36, R29, 0x10 ;  /* 0x000000101d247836 */ /* 0x000fe40000000000 */
[----:B------:R-:W-:-:S05]  /*a610*/  IMAD R30, R30, 0x8, R29 ;  /* 0x000000081e1e7824 */ /* 0x000fca00078e021d */
[----:B------:R0:W-:Y:S04]  /*a620*/  STL.64 [R30+-0x78], R40 ;  /* 0xffff88281e007387 */ /* 0x0001e80000100a00 */
[----:B------:R-:W2:Y:S04]  /*a630*/  LDL.64 R34, [R29+0x10] ;  /* 0x000010001d227983 */ /* 0x000ea80000100a00 */
[----:B------:R1:W3:Y:S01]  /*a640*/  LDL.64 R32, [R29+0x18] ;  /* 0x000018001d207983 */ /* 0x0002e20000100a00 */
[----:B0-----:R-:W-:-:S13]  /*a650*/  LOP3.LUT P5, R30, R209, 0x3f, RZ, 0xc0, !PT ;  /* 0x0000003fd11e7812 */ /* 0x001fda00078ac0ff */
[----:B------:R-:W4:Y:S01]  /*a660*/  @P5 LDL.64 R36, [R36+-0x8] ;  /* 0xfffff80024245983 */ /* 0x000f220000100a00 */
[----:B-1----:R-:W-:Y:S02]  /*a670*/  @P5 IADD3 R29, -R30, 0x40, RZ ;  /* 0x000000401e1d5810 */ /* 0x002fe40007ffe1ff */
[----:B------:R-:W-:Y:S02]  /*a680*/  LOP3.LUT R28, R28, 0x80000000, RZ, 0xc0, !PT ;  /* 0x800000001c1c7812 */ /* 0x000fe400078ec0ff */
[----:B------:R-:W-:Y:S02]  /*a690*/  R2UR UR8, R216 ;  /* 0x00000000d80872ca */ /* 0x000fe400000e0000 */
[----:B------:R-:W-:Y:S01]  /*a6a0*/  R2UR UR9, R217 ;  /* 0x00000000d90972ca */ /* 0x000fe200000e0000 */
[----:B------:R-:W-:Y:S01]  /*a6b0*/  BSSY B0, `(.L_x_157) ;  /* 0x0000027000007945 */ /* 0x000fe20003800000 */
[-C--:B--2---:R-:W-:Y:S02]  /*a6c0*/  @P5 SHF.L.U32 R38, R34, R30.reuse, RZ ;  /* 0x0000001e22265219 */ /* 0x084fe400000006ff */
[----:B---3--:R-:W-:-:S02]  /*a6d0*/  @P5 SHF.L.U32 R31, R32, R30, RZ ;  /* 0x0000001e201f5219 */ /* 0x008fc400000006ff */
[-CC-:B----4-:R-:W-:Y:S02]  /*a6e0*/  @P5 SHF.R.U64 R39, R36, R29.reuse, R37.reuse ;  /* 0x0000001d24275219 */ /* 0x190fe40000001225 */
[-C--:B------:R-:W-:Y:S02]  /*a6f0*/  @P5 SHF.R.U32.HI R40, RZ, R29.reuse, R37 ;  /* 0x0000001dff285219 */ /* 0x080fe40000011625 */
[-CC-:B------:R-:W-:Y:S02]  /*a700*/  @P5 SHF.R.U64 R37, R34, R29.reuse, R35.reuse ;  /* 0x0000001d22255219 */ /* 0x180fe40000001223 */
[----:B------:R-:W-:Y:S02]  /*a710*/  @P5 SHF.R.U32.HI R36, RZ, R29, R35 ;  /* 0x0000001dff245219 */ /* 0x000fe40000011623 */
[----:B------:R-:W-:-:S04]  /*a720*/  @P5 SHF.L.U64.HI R29, R32, R30, R33 ;  /* 0x0000001e201d5219 */ /* 0x000fc80000010221 */
[----:B------:R-:W-:Y:S02]  /*a730*/  @P5 LOP3.LUT R33, R29, R36, RZ, 0xfc, !PT ;  /* 0x000000241d215212 */ /* 0x000fe400078efcff */
[----:B------:R-:W-:Y:S02]  /*a740*/  @P5 SHF.L.U64.HI R30, R34, R30, R35 ;  /* 0x0000001e221e5219 */ /* 0x000fe40000010223 */
[----:B------:R-:W-:Y:S02]  /*a750*/  SHF.R.U32.HI R29, RZ, 0x1d, R33 ;  /* 0x0000001dff1d7819 */ /* 0x000fe40000011621 */
[----:B------:R-:W-:Y:S02]  /*a760*/  @P5 LOP3.LUT R32, R31, R37, RZ, 0xfc, !PT ;  /* 0x000000251f205212 */ /* 0x000fe400078efcff */
[----:B------:R-:W-:Y:S02]  /*a770*/  @P5 LOP3.LUT R34, R39, R38, RZ, 0xfc, !PT ;  /* 0x0000002627225212 */ /* 0x000fe400078efcff */
[----:B------:R-:W-:-:S02]  /*a780*/  @P5 LOP3.LUT R35, R40, R30, RZ, 0xfc, !PT ;  /* 0x0000001e28235212 */ /* 0x000fc400078efcff */
[----:B------:R-:W-:Y:S02]  /*a790*/  LOP3.LUT R29, R29, 0x1, RZ, 0xc0, !PT ;  /* 0x000000011d1d7812 */ /* 0x000fe400078ec0ff */
[----:B------:R-:W-:Y:S02]  /*a7a0*/  ISETP.NE.AND P5, PT, R28, RZ, PT ;  /* 0x000000ff1c00720c */ /* 0x000fe40003fa5270 */
[----:B------:R-:W-:Y:S01]  /*a7b0*/  LEA.HI R31, R33, R29, RZ, 0x2 ;  /* 0x0000001d211f7211 */ /* 0x000fe200078f10ff */
[----:B------:R-:W-:Y:S01]  /*a7c0*/  IMAD.SHL.U32 R29, R32, 0x4, RZ ;  /* 0x00000004201d7824 */ /* 0x000fe200078e00ff */
[----:B------:R-:W-:-:S04]  /*a7d0*/  SHF.R.U32.HI R30, RZ, 0x1e, R35 ;  /* 0x0000001eff1e7819 */ /* 0x000fc80000011623 */
[----:B------:R-:W-:Y:S02]  /*a7e0*/  LOP3.LUT R30, R29, R30, RZ, 0xfc, !PT ;  /* 0x0000001e1d1e7212 */ /* 0x000fe400078efcff */
[----:B------:R-:W-:-:S03]  /*a7f0*/  SHF.L.U64.HI R29, R32, 0x2, R33 ;  /* 0x00000002201d7819 */ /* 0x000fc60000010221 */
[----:B------:R-:W-:Y:S01]  /*a800*/  @P5 IMAD.MOV R31, RZ, RZ, -R31 ;  /* 0x000000ffff1f5224 */ /* 0x000fe200078e0a1f */
[----:B------:R-:W-:-:S04]  /*a810*/  ISETP.GT.U32.AND P5, PT, R30, -0x1, PT ;  /* 0xffffffff1e00780c */ /* 0x000fc80003fa4070 */
[----:B------:R-:W-:Y:S01]  /*a820*/  ISETP.GT.AND.EX P5, PT, R29, -0x1, PT, P5 ;  /* 0xffffffff1d00780c */ /* 0x000fe20003fa4350 */
[----:B------:R-:W-:Y:S02]  /*a830*/  IMAD.MOV.U32 R36, RZ, RZ, R19 ;  /* 0x000000ffff247224 */ /* 0x000fe400078e0013 */
[----:B------:R-:W-:Y:S01]  /*a840*/  IMAD.MOV.U32 R37, RZ, RZ, R18 ;  /* 0x000000ffff257224 */ /* 0x000fe200078e0012 */
[C---:B------:R-:W-:Y:S01]  /*a850*/  SHF.L.U64.HI R32, R34.reuse, 0x2, R35 ;  /* 0x0000000222207819 */ /* 0x040fe20000010223 */
[----:B------:R-:W-:-:S03]  /*a860*/  IMAD.SHL.U32 R33, R34, 0x4, RZ ;  /* 0x0000000422217824 */ /* 0x000fc600078e00ff */
[----:B------:R0:W-:Y:S05]  /*a870*/  ST.E desc[UR8][R36.64], R31 ;  /* 0x0000001f24007985 */ /* 0x0001ea000c101908 */
[----:B------:R-:W-:Y:S05]  /*a880*/  @P5 BRA `(.L_x_158) ;  /* 0x0000000000245947 */ /* 0x000fea0003800000 */
[----:B------:R-:W-:Y:S02]  /*a890*/  LOP3.LUT R32, RZ, R32, RZ, 0x33, !PT ;  /* 0x00000020ff207212 */ /* 0x000fe400078e33ff */
[----:B------:R-:W-:Y:S01]  /*a8a0*/  IADD3 RZ, P5, RZ, -R33, RZ ;  /* 0x80000021ffff7210 */ /* 0x000fe20007fbe0ff */
[----:B------:R-:W-:Y:S01]  /*a8b0*/  IMAD.MOV R33, RZ, RZ, -R33 ;  /* 0x000000ffff217224 */ /* 0x000fe200078e0a21 */
[----:B------:R-:W-:Y:S02]  /*a8c0*/  LOP3.LUT R30, RZ, R30, RZ, 0x33, !PT ;  /* 0x0000001eff1e7212 */ /* 0x000fe400078e33ff */
[----:B------:R-:W-:Y:S02]  /*a8d0*/  IADD3.X R32, P5, RZ, R32, RZ, P5, !PT ;  /* 0x00000020ff207210 */ /* 0x000fe40002fbe4ff */
[----:B------:R-:W-:Y:S02]  /*a8e0*/  LOP3.LUT R29, RZ, R29, RZ, 0x33, !PT ;  /* 0x0000001dff1d7212 */ /* 0x000fe400078e33ff */
[----:B------:R-:W-:-:S02]  /*a8f0*/  IADD3.X R30, P5, RZ, R30, RZ, P5, !PT ;  /* 0x0000001eff1e7210 */ /* 0x000fc40002fbe4ff */
[----:B------:R-:W-:-:S03]  /*a900*/  LOP3.LUT R28, R28, 0x80000000, RZ, 0x3c, !PT ;  /* 0x800000001c1c7812 */ /* 0x000fc600078e3cff */
[----:B------:R-:W-:-:S08]  /*a910*/  IMAD.X R29, RZ, RZ, R29, P5 ;  /* 0x000000ffff1d7224 */ /* 0x000fd000028e061d */
.L_x_158:
[----:B------:R-:W-:Y:S05]  /*a920*/  BSYNC B0 ;  /* 0x0000000000007941 */ /* 0x000fea0003800000 */
.L_x_157:
[----:B------:R-:W-:-:S04]  /*a930*/  ISETP.NE.U32.AND P5, PT, R29, RZ, PT ;  /* 0x000000ff1d00720c */ /* 0x000fc80003fa5070 */
[----:B0-----:R-:W-:-:S06]  /*a940*/  SEL R31, R30, R29, !P5 ;  /* 0x0000001d1e1f7207 */ /* 0x001fcc0006800000 */
[----:B------:R-:W0:Y:S02]  /*a950*/  FLO.U32 R31, R31 ;  /* 0x0000001f001f7300 */ /* 0x000e2400000e0000 */
[----:B0-----:R-:W-:Y:S02]  /*a960*/  IADD3 R34, -R31, 0x1f, RZ ;  /* 0x0000001f1f227810 */ /* 0x001fe40007ffe1ff */
[----:B------:R-:W-:-:S03]  /*a970*/  IADD3 R31, -R31, 0x3f, RZ ;  /* 0x0000003f1f1f7810 */ /* 0x000fc60007ffe1ff */
[----:B------:R-:W-:-:S05]  /*a980*/  @P5 IMAD.MOV R31, RZ, RZ, R34 ;  /* 0x000000ffff1f5224 */ /* 0x000fca00078e0222 */
[----:B------:R-:W-:-:S13]  /*a990*/  ISETP.NE.AND P5, PT, R31, RZ, PT ;  /* 0x000000ff1f00720c */ /* 0x000fda0003fa5270 */
[----:B------:R-:W-:Y:S02]  /*a9a0*/  @P5 IADD3 R34, -R31, 0x40, RZ ;  /* 0x000000401f225810 */ /* 0x000fe40007ffe1ff */
[CC--:B------:R-:W-:Y:S02]  /*a9b0*/  @P5 SHF.L.U32 R35, R30.reuse, R31.reuse, RZ ;  /* 0x0000001f1e235219 */ /* 0x0c0fe400000006ff */
[-CC-:B------:R-:W-:Y:S02]  /*a9c0*/  @P5 SHF.R.U64 R33, R33, R34.reuse, R32.reuse ;  /* 0x0000002221215219 */ /* 0x180fe40000001220 */
[----:B------:R-:W-:Y:S02]  /*a9d0*/  @P5 SHF.R.U32.HI R34, RZ, R34, R32 ;  /* 0x00000022ff225219 */ /* 0x000fe40000011620 */
[----:B------:R-:W-:Y:S02]  /*a9e0*/  @P5 SHF.L.U64.HI R32, R30, R31, R29 ;  /* 0x0000001f1e205219 */ /* 0x000fe4000001021d */
[----:B------:R-:W-:Y:S01]  /*a9f0*/  @P5 LOP3.LUT R30, R33, R35, RZ, 0xfc, !PT ;  /* 0x00000023211e5212 */ /* 0x000fe200078efcff */
[----:B------:R-:W-:Y:S01]  /*aa00*/  IMAD.MOV.U32 R35, RZ, RZ, RZ ;  /* 0x000000ffff237224 */ /* 0x000fe200078e00ff */
[----:B------:R-:W-:-:S03]  /*aa10*/  @P5 LOP3.LUT R29, R34, R32, RZ, 0xfc, !PT ;  /* 0x00000020221d5212 */ /* 0x000fc600078efcff */
[----:B------:R-:W-:-:S04]  /*aa20*/  IMAD.WIDE.U32 R32, R30, 0x2168c235, RZ ;  /* 0x2168c2351e207825 */ /* 0x000fc800078e00ff */
[----:B------:R-:W-:-:S04]  /*aa30*/  IMAD.MOV.U32 R34, RZ, RZ, R33 ;  /* 0x000000ffff227224 */ /* 0x000fc800078e0021 */
[----:B------:R-:W-:-:S04]  /*aa40*/  IMAD.WIDE.U32 R34, R30, -0x36f0255e, R34 ;  /* 0xc90fdaa21e227825 */ /* 0x000fc800078e0022 */
[----:B------:R-:W-:-:S04]  /*aa50*/  IMAD.HI.U32 R30, R29, -0x36f0255e, RZ ;  /* 0xc90fdaa21d1e7827 */ /* 0x000fc800078e00ff */
[----:B------:R-:W-:-:S04]  /*aa60*/  IMAD.WIDE.U32 R34, P5, R29, 0x2168c235, R34 ;  /* 0x2168c2351d227825 */ /* 0x000fc800078a0022 */
[----:B------:R-:W-:Y:S02]  /*aa70*/  IMAD R29, R29, -0x36f0255e, RZ ;  /* 0xc90fdaa21d1d7824 */ /* 0x000fe400078e02ff */
[----:B------:R-:W-:-:S03]  /*aa80*/  IMAD.X R30, RZ, RZ, R30, P5 ;  /* 0x000000ffff1e7224 */ /* 0x000fc600028e061e */
[----:B------:R-:W-:-:S05]  /*aa90*/  IADD3 R29, P5, R29, R35, RZ ;  /* 0x000000231d1d7210 */ /* 0x000fca0007fbe0ff */
[----:B------:R-:W-:Y:S01]  /*aaa0*/  IMAD.X R33, RZ, RZ, R30, P5 ;  /* 0x000000ffff217224 */ /* 0x000fe200028e061e */
[----:B------:R-:W-:-:S04]  /*aab0*/  ISETP.GE.U32.AND P5, PT, R29, 0x1, PT ;  /* 0x000000011d00780c */ /* 0x000fc80003fa6070 */
[----:B------:R-:W-:-:S13]  /*aac0*/  ISETP.GE.AND.EX P5, PT, R33, RZ, PT, P5 ;  /* 0x000000ff2100720c */ /* 0x000fda0003fa6350 */
[----:B------:R-:W-:Y:S01]  /*aad0*/  @P5 IADD3 RZ, P6, R32, R32, RZ ;  /* 0x0000002020ff5210 */ /* 0x000fe20007fde0ff */
[----:B------:R-:W-:Y:S02]  /*aae0*/  IMAD.MOV.U32 R32, RZ, RZ, R29 ;  /* 0x000000ffff207224 */ /* 0x000fe400078e001d */
[----:B------:R-:W-:Y:S01]  /*aaf0*/  @P5 VIADD R31, R31, 0x1 ;  /* 0x000000011f1f5836 */ /* 0x000fe20000000000 */
[----:B------:R-:W-:-:S04]  /*ab00*/  @P5 IADD3.X RZ, P6, R34, R34, RZ, P6, !PT ;  /* 0x0000002222ff5210 */ /* 0x000fc800037de4ff */
[----:B------:R-:W-:Y:S02]  /*ab10*/  @P5 IADD3.X R30, P6, R32, R32, RZ, P6, !PT ;  /* 0x00000020201e5210 */ /* 0x000fe400037de4ff */
[----:B------:R-:W-:-:S03]  /*ab20*/  IADD3 R31, -R31, 0x3fe, RZ ;  /* 0x000003fe1f1f7810 */ /* 0x000fc60007ffe1ff */
[----:B------:R-:W-:Y:S02]  /*ab30*/  @P5 IMAD.X R29, R33, 0x1, R33, P6 ;  /* 0x00000001211d5824 */ /* 0x000fe400030e0621 */
[----:B------:R-:W-:Y:S02]  /*ab40*/  @P5 IMAD.MOV.U32 R32, RZ, RZ, R30 ;  /* 0x000000ffff205224 */ /* 0x000fe400078e001e */
[----:B------:R-:W-:-:S03]  /*ab50*/  @P5 IMAD.MOV.U32 R33, RZ, RZ, R29 ;  /* 0x000000ffff215224 */ /* 0x000fc600078e001d */
[----:B------:R-:W-:-:S05]  /*ab60*/  IADD3 R29, P6, R32, 0x1, RZ ;  /* 0x00000001201d7810 */ /* 0x000fca0007fde0ff */
[----:B------:R-:W-:-:S05]  /*ab70*/  IMAD.X R32, RZ, RZ, R33, P6 ;  /* 0x000000ffff207224 */ /* 0x000fca00030e0621 */
[----:B------:R-:W-:-:S04]  /*ab80*/  SHF.R.U64 R29, R29, 0xa, R32 ;  /* 0x0000000a1d1d7819 */ /* 0x000fc80000001220 */
[----:B------:R-:W-:-:S04]  /*ab90*/  IADD3 R29, P6, R29, 0x1, RZ ;  /* 0x000000011d1d7810 */ /* 0x000fc80007fde0ff */
[----:B------:R-:W-:-:S04]  /*aba0*/  LEA.HI.X R32, R32, RZ, RZ, 0x16, P6 ;  /* 0x000000ff20207211 */ /* 0x000fc800030fb4ff */
[--C-:B------:R-:W-:Y:S02]  /*abb0*/  SHF.R.U64 R29, R29, 0x1, R32.reuse ;  /* 0x000000011d1d7819 */ /* 0x100fe40000001220 */
[----:B------:R-:W-:Y:S02]  /*abc0*/  SHF.R.U32.HI R32, RZ, 0x1, R32 ;  /* 0x00000001ff207819 */ /* 0x000fe40000011620 */
[----:B------:R-:W-:-:S05]  /*abd0*/  IADD3 R35, P5, RZ, R29, RZ ;  /* 0x0000001dff237210 */ /* 0x000fca0007fbe0ff */
[----:B------:R-:W-:-:S05]  /*abe0*/  IMAD.U32.X R32, R31, 0x100000, R32, P5 ;  /* 0x001000001f207824 */ /* 0x000fca00028e0420 */
[----:B------:R-:W-:-:S07]  /*abf0*/  LOP3.LUT R28, R32, R28, RZ, 0xfc, !PT ;  /* 0x0000001c201c7212 */ /* 0x000fce00078efcff */
.L_x_151:
[----:B------:R-:W-:Y:S02]  /*ac00*/  IMAD.MOV.U32 R30, RZ, RZ, R27 ;  /* 0x000000ffff1e7224 */ /* 0x000fe400078e001b */
[----:B------:R-:W-:Y:S02]  /*ac10*/  IMAD.MOV.U32 R31, RZ, RZ, 0x0 ;  /* 0x00000000ff1f7424 */ /* 0x000fe400078e00ff */
[----:B------:R-:W-:Y:S02]  /*ac20*/  IMAD.MOV.U32 R29, RZ, RZ, R28 ;  /* 0x000000ffff1d7224 */ /* 0x000fe400078e001c */
[----:B------:R-:W-:Y:S01]  /*ac30*/  IMAD.MOV.U32 R28, RZ, RZ, R35 ;  /* 0x000000ffff1c7224 */ /* 0x000fe200078e0023 */
[----:B------:R-:W-:Y:S06]  /*ac40*/  RET.REL.NODEC R30 `(triton_) ;  /* 0xffffff501eec7950 */ /* 0x000fec0003c3ffff */
.L_x_159:
[----:B------:R-:W-:-:S00]  /*ac50*/  BRA `(.L_x_159) ;  /* 0xfffffffc00fc7947 */ /* 0x000fc0000383ffff */
[----:B------:R-:W-:-:S00]  /*ac60*/  NOP ;  /* 0x0000000000007918 */ /* 0x000fc00000000000 */
        /* <DEDUP_REMOVED lines=9> */
.L_x_162:


//--------------------- .nv.global.init           --------------------------
	.section	.nv.global.init,"aw",@progbits
	.align	8
.nv.global.init:
	.type		__cudart_sin_cos_coeffs,@object
	.size		__cudart_sin_cos_coeffs,(__cudart_i2opi_d - __cudart_sin_cos_coeffs)
__cudart_sin_cos_coeffs:
        /* <DEDUP_REMOVED lines=8> */
	.type		__cudart_i2opi_d,@object
	.size		__cudart_i2opi_d,(_$_str - __cudart_i2opi_d)
__cudart_i2opi_d:
        /* <DEDUP_REMOVED lines=9> */
	.type		_$_str,@object
	.size		_$_str,(_$_str_$_1 - _$_str)
_$_str:
        /*0110*/ 	.byte	0x5f, 0x5f, 0x43, 0x55, 0x44, 0x41, 0x5f, 0x46, 0x54, 0x5a, 0x00
	.type		_$_str_$_1,@object
	.size		_$_str_$_1,(.L_1 - _$_str_$_1)
_$_str_$_1:
        /*011b*/ 	.byte	0x5f, 0x5f, 0x43, 0x55, 0x44, 0x41, 0x5f, 0x41, 0x52, 0x43, 0x48, 0x00
.L_1:


//--------------------- .nv.constant0.triton_     --------------------------
	.section	.nv.constant0.triton_,"a",@progbits
	.sectionflags	@""
	.align	4
.nv.constant0.triton_:
	.zero		576
